//
// Generated by NVIDIA NVVM Compiler
//
// Compiler Build ID: CL-36424714
// Cuda compilation tools, release 13.0, V13.0.88
// Based on NVVM 20.0.0
//

.version 9.0
.target sm_100
.address_size 64

	// .globl	_Z11print_arrayPfi
.extern .func  (.param .b32 func_retval0) vprintf
(
	.param .b64 vprintf_param_0,
	.param .b64 vprintf_param_1
)
;
.global .align 1 .b8 _ZN34_INTERNAL_b911a61f_4_k_cu_7ac6b7c54cuda3std3__45__cpo5beginE[1];
.global .align 1 .b8 _ZN34_INTERNAL_b911a61f_4_k_cu_7ac6b7c54cuda3std3__45__cpo3endE[1];
.global .align 1 .b8 _ZN34_INTERNAL_b911a61f_4_k_cu_7ac6b7c54cuda3std3__45__cpo6cbeginE[1];
.global .align 1 .b8 _ZN34_INTERNAL_b911a61f_4_k_cu_7ac6b7c54cuda3std3__45__cpo4cendE[1];
.global .align 1 .b8 _ZN34_INTERNAL_b911a61f_4_k_cu_7ac6b7c54cuda3std3__45__cpo6rbeginE[1];
.global .align 1 .b8 _ZN34_INTERNAL_b911a61f_4_k_cu_7ac6b7c54cuda3std3__45__cpo4rendE[1];
.global .align 1 .b8 _ZN34_INTERNAL_b911a61f_4_k_cu_7ac6b7c54cuda3std3__45__cpo7crbeginE[1];
.global .align 1 .b8 _ZN34_INTERNAL_b911a61f_4_k_cu_7ac6b7c54cuda3std3__45__cpo5crendE[1];
.global .align 1 .b8 _ZN34_INTERNAL_b911a61f_4_k_cu_7ac6b7c54cuda3std3__436_GLOBAL__N__b911a61f_4_k_cu_7ac6b7c56ignoreE[1];
.global .align 1 .b8 _ZN34_INTERNAL_b911a61f_4_k_cu_7ac6b7c54cuda3std3__419piecewise_constructE[1];
.global .align 1 .b8 _ZN34_INTERNAL_b911a61f_4_k_cu_7ac6b7c54cuda3std3__48in_placeE[1];
.global .align 1 .b8 _ZN34_INTERNAL_b911a61f_4_k_cu_7ac6b7c54cuda3std3__420unreachable_sentinelE[1];
.global .align 1 .b8 _ZN34_INTERNAL_b911a61f_4_k_cu_7ac6b7c54cuda3std3__47nulloptE[1];
.global .align 1 .b8 _ZN34_INTERNAL_b911a61f_4_k_cu_7ac6b7c54cuda3std3__48unexpectE[1];
.global .align 1 .b8 _ZN34_INTERNAL_b911a61f_4_k_cu_7ac6b7c54cuda3std6ranges3__45__cpo4swapE[1];
.global .align 1 .b8 _ZN34_INTERNAL_b911a61f_4_k_cu_7ac6b7c54cuda3std6ranges3__45__cpo9iter_moveE[1];
.global .align 1 .b8 _ZN34_INTERNAL_b911a61f_4_k_cu_7ac6b7c54cuda3std6ranges3__45__cpo5beginE[1];
.global .align 1 .b8 _ZN34_INTERNAL_b911a61f_4_k_cu_7ac6b7c54cuda3std6ranges3__45__cpo3endE[1];
.global .align 1 .b8 _ZN34_INTERNAL_b911a61f_4_k_cu_7ac6b7c54cuda3std6ranges3__45__cpo6cbeginE[1];
.global .align 1 .b8 _ZN34_INTERNAL_b911a61f_4_k_cu_7ac6b7c54cuda3std6ranges3__45__cpo4cendE[1];
.global .align 1 .b8 _ZN34_INTERNAL_b911a61f_4_k_cu_7ac6b7c54cuda3std6ranges3__45__cpo7advanceE[1];
.global .align 1 .b8 _ZN34_INTERNAL_b911a61f_4_k_cu_7ac6b7c54cuda3std6ranges3__45__cpo9iter_swapE[1];
.global .align 1 .b8 _ZN34_INTERNAL_b911a61f_4_k_cu_7ac6b7c54cuda3std6ranges3__45__cpo4nextE[1];
.global .align 1 .b8 _ZN34_INTERNAL_b911a61f_4_k_cu_7ac6b7c54cuda3std6ranges3__45__cpo4prevE[1];
.global .align 1 .b8 _ZN34_INTERNAL_b911a61f_4_k_cu_7ac6b7c54cuda3std6ranges3__45__cpo4dataE[1];
.global .align 1 .b8 _ZN34_INTERNAL_b911a61f_4_k_cu_7ac6b7c54cuda3std6ranges3__45__cpo5cdataE[1];
.global .align 1 .b8 _ZN34_INTERNAL_b911a61f_4_k_cu_7ac6b7c54cuda3std6ranges3__45__cpo4sizeE[1];
.global .align 1 .b8 _ZN34_INTERNAL_b911a61f_4_k_cu_7ac6b7c54cuda3std6ranges3__45__cpo5ssizeE[1];
.global .align 1 .b8 _ZN34_INTERNAL_b911a61f_4_k_cu_7ac6b7c54cuda3std6ranges3__45__cpo8distanceE[1];
.global .align 1 .b8 _ZN34_INTERNAL_b911a61f_4_k_cu_7ac6b7c56thrust24THRUST_300001_SM_1000_NS6system6detail10sequential3seqE[1];
.global .align 1 .b8 _ZN34_INTERNAL_b911a61f_4_k_cu_7ac6b7c56thrust24THRUST_300001_SM_1000_NS12placeholders2_1E[1];
.global .align 1 .b8 _ZN34_INTERNAL_b911a61f_4_k_cu_7ac6b7c56thrust24THRUST_300001_SM_1000_NS12placeholders2_2E[1];
.global .align 1 .b8 _ZN34_INTERNAL_b911a61f_4_k_cu_7ac6b7c56thrust24THRUST_300001_SM_1000_NS12placeholders2_3E[1];
.global .align 1 .b8 _ZN34_INTERNAL_b911a61f_4_k_cu_7ac6b7c56thrust24THRUST_300001_SM_1000_NS12placeholders2_4E[1];
.global .align 1 .b8 _ZN34_INTERNAL_b911a61f_4_k_cu_7ac6b7c56thrust24THRUST_300001_SM_1000_NS12placeholders2_5E[1];
.global .align 1 .b8 _ZN34_INTERNAL_b911a61f_4_k_cu_7ac6b7c56thrust24THRUST_300001_SM_1000_NS12placeholders2_6E[1];
.global .align 1 .b8 _ZN34_INTERNAL_b911a61f_4_k_cu_7ac6b7c56thrust24THRUST_300001_SM_1000_NS12placeholders2_7E[1];
.global .align 1 .b8 _ZN34_INTERNAL_b911a61f_4_k_cu_7ac6b7c56thrust24THRUST_300001_SM_1000_NS12placeholders2_8E[1];
.global .align 1 .b8 _ZN34_INTERNAL_b911a61f_4_k_cu_7ac6b7c56thrust24THRUST_300001_SM_1000_NS12placeholders2_9E[1];
.global .align 1 .b8 _ZN34_INTERNAL_b911a61f_4_k_cu_7ac6b7c56thrust24THRUST_300001_SM_1000_NS12placeholders3_10E[1];
.global .align 1 .b8 $str[12] = {77, 65, 84, 82, 73, 88, 32, 61, 32, 91, 10};
.global .align 1 .b8 $str$1[4] = {37, 102, 32};
.global .align 1 .b8 $str$2[3] = {93, 10};

.visible .entry _Z11print_arrayPfi(
	.param .u64 .ptr .align 1 _Z11print_arrayPfi_param_0,
	.param .u32 _Z11print_arrayPfi_param_1
)
{
	.local .align 8 .b8 	__local_depot0[8];
	.reg .b64 	%SP;
	.reg .b64 	%SPL;
	.reg .pred 	%p<10>;
	.reg .b32 	%r<85>;
	.reg .b32 	%f<30>;
	.reg .b64 	%rd<34>;
	.reg .b64 	%fd<30>;

	mov.u64 	%SPL, __local_depot0;
	cvta.local.u64 	%SP, %SPL;
	ld.param.u64 	%rd9, [_Z11print_arrayPfi_param_0];
	ld.param.u32 	%r16, [_Z11print_arrayPfi_param_1];
	cvta.to.global.u64 	%rd1, %rd9;
	add.u64 	%rd10, %SP, 0;
	add.u64 	%rd2, %SPL, 0;
	mov.u64 	%rd11, $str;
	cvta.global.u64 	%rd12, %rd11;
	{ // callseq 0, 0
	.param .b64 param0;
	st.param.b64 	[param0], %rd12;
	.param .b64 param1;
	st.param.b64 	[param1], 0;
	.param .b32 retval0;
	call.uni (retval0), 
	vprintf, 
	(
	param0, 
	param1
	);
	ld.param.b32 	%r17, [retval0];
	} // callseq 0
	setp.lt.s32 	%p1, %r16, 1;
	@%p1 bra 	$L__BB0_13;
	and.b32  	%r1, %r16, 15;
	setp.lt.u32 	%p2, %r16, 16;
	mov.b32 	%r82, 0;
	@%p2 bra 	$L__BB0_4;
	and.b32  	%r82, %r16, 2147483632;
	neg.s32 	%r80, %r82;
	add.s64 	%rd32, %rd1, 32;
	mov.u64 	%rd13, $str$1;
$L__BB0_3:
	.pragma "nounroll";
	ld.global.f32 	%f1, [%rd32+-32];
	cvt.f64.f32 	%fd1, %f1;
	st.local.f64 	[%rd2], %fd1;
	cvta.global.u64 	%rd14, %rd13;
	{ // callseq 1, 0
	.param .b64 param0;
	st.param.b64 	[param0], %rd14;
	.param .b64 param1;
	st.param.b64 	[param1], %rd10;
	.param .b32 retval0;
	call.uni (retval0), 
	vprintf, 
	(
	param0, 
	param1
	);
	ld.param.b32 	%r20, [retval0];
	} // callseq 1
	ld.global.f32 	%f2, [%rd32+-28];
	cvt.f64.f32 	%fd2, %f2;
	st.local.f64 	[%rd2], %fd2;
	{ // callseq 2, 0
	.param .b64 param0;
	st.param.b64 	[param0], %rd14;
	.param .b64 param1;
	st.param.b64 	[param1], %rd10;
	.param .b32 retval0;
	call.uni (retval0), 
	vprintf, 
	(
	param0, 
	param1
	);
	ld.param.b32 	%r22, [retval0];
	} // callseq 2
	ld.global.f32 	%f3, [%rd32+-24];
	cvt.f64.f32 	%fd3, %f3;
	st.local.f64 	[%rd2], %fd3;
	{ // callseq 3, 0
	.param .b64 param0;
	st.param.b64 	[param0], %rd14;
	.param .b64 param1;
	st.param.b64 	[param1], %rd10;
	.param .b32 retval0;
	call.uni (retval0), 
	vprintf, 
	(
	param0, 
	param1
	);
	ld.param.b32 	%r24, [retval0];
	} // callseq 3
	ld.global.f32 	%f4, [%rd32+-20];
	cvt.f64.f32 	%fd4, %f4;
	st.local.f64 	[%rd2], %fd4;
	{ // callseq 4, 0
	.param .b64 param0;
	st.param.b64 	[param0], %rd14;
	.param .b64 param1;
	st.param.b64 	[param1], %rd10;
	.param .b32 retval0;
	call.uni (retval0), 
	vprintf, 
	(
	param0, 
	param1
	);
	ld.param.b32 	%r26, [retval0];
	} // callseq 4
	ld.global.f32 	%f5, [%rd32+-16];
	cvt.f64.f32 	%fd5, %f5;
	st.local.f64 	[%rd2], %fd5;
	{ // callseq 5, 0
	.param .b64 param0;
	st.param.b64 	[param0], %rd14;
	.param .b64 param1;
	st.param.b64 	[param1], %rd10;
	.param .b32 retval0;
	call.uni (retval0), 
	vprintf, 
	(
	param0, 
	param1
	);
	ld.param.b32 	%r28, [retval0];
	} // callseq 5
	ld.global.f32 	%f6, [%rd32+-12];
	cvt.f64.f32 	%fd6, %f6;
	st.local.f64 	[%rd2], %fd6;
	{ // callseq 6, 0
	.param .b64 param0;
	st.param.b64 	[param0], %rd14;
	.param .b64 param1;
	st.param.b64 	[param1], %rd10;
	.param .b32 retval0;
	call.uni (retval0), 
	vprintf, 
	(
	param0, 
	param1
	);
	ld.param.b32 	%r30, [retval0];
	} // callseq 6
	ld.global.f32 	%f7, [%rd32+-8];
	cvt.f64.f32 	%fd7, %f7;
	st.local.f64 	[%rd2], %fd7;
	{ // callseq 7, 0
	.param .b64 param0;
	st.param.b64 	[param0], %rd14;
	.param .b64 param1;
	st.param.b64 	[param1], %rd10;
	.param .b32 retval0;
	call.uni (retval0), 
	vprintf, 
	(
	param0, 
	param1
	);
	ld.param.b32 	%r32, [retval0];
	} // callseq 7
	ld.global.f32 	%f8, [%rd32+-4];
	cvt.f64.f32 	%fd8, %f8;
	st.local.f64 	[%rd2], %fd8;
	{ // callseq 8, 0
	.param .b64 param0;
	st.param.b64 	[param0], %rd14;
	.param .b64 param1;
	st.param.b64 	[param1], %rd10;
	.param .b32 retval0;
	call.uni (retval0), 
	vprintf, 
	(
	param0, 
	param1
	);
	ld.param.b32 	%r34, [retval0];
	} // callseq 8
	ld.global.f32 	%f9, [%rd32];
	cvt.f64.f32 	%fd9, %f9;
	st.local.f64 	[%rd2], %fd9;
	{ // callseq 9, 0
	.param .b64 param0;
	st.param.b64 	[param0], %rd14;
	.param .b64 param1;
	st.param.b64 	[param1], %rd10;
	.param .b32 retval0;
	call.uni (retval0), 
	vprintf, 
	(
	param0, 
	param1
	);
	ld.param.b32 	%r36, [retval0];
	} // callseq 9
	ld.global.f32 	%f10, [%rd32+4];
	cvt.f64.f32 	%fd10, %f10;
	st.local.f64 	[%rd2], %fd10;
	{ // callseq 10, 0
	.param .b64 param0;
	st.param.b64 	[param0], %rd14;
	.param .b64 param1;
	st.param.b64 	[param1], %rd10;
	.param .b32 retval0;
	call.uni (retval0), 
	vprintf, 
	(
	param0, 
	param1
	);
	ld.param.b32 	%r38, [retval0];
	} // callseq 10
	ld.global.f32 	%f11, [%rd32+8];
	cvt.f64.f32 	%fd11, %f11;
	st.local.f64 	[%rd2], %fd11;
	{ // callseq 11, 0
	.param .b64 param0;
	st.param.b64 	[param0], %rd14;
	.param .b64 param1;
	st.param.b64 	[param1], %rd10;
	.param .b32 retval0;
	call.uni (retval0), 
	vprintf, 
	(
	param0, 
	param1
	);
	ld.param.b32 	%r40, [retval0];
	} // callseq 11
	ld.global.f32 	%f12, [%rd32+12];
	cvt.f64.f32 	%fd12, %f12;
	st.local.f64 	[%rd2], %fd12;
	{ // callseq 12, 0
	.param .b64 param0;
	st.param.b64 	[param0], %rd14;
	.param .b64 param1;
	st.param.b64 	[param1], %rd10;
	.param .b32 retval0;
	call.uni (retval0), 
	vprintf, 
	(
	param0, 
	param1
	);
	ld.param.b32 	%r42, [retval0];
	} // callseq 12
	ld.global.f32 	%f13, [%rd32+16];
	cvt.f64.f32 	%fd13, %f13;
	st.local.f64 	[%rd2], %fd13;
	{ // callseq 13, 0
	.param .b64 param0;
	st.param.b64 	[param0], %rd14;
	.param .b64 param1;
	st.param.b64 	[param1], %rd10;
	.param .b32 retval0;
	call.uni (retval0), 
	vprintf, 
	(
	param0, 
	param1
	);
	ld.param.b32 	%r44, [retval0];
	} // callseq 13
	ld.global.f32 	%f14, [%rd32+20];
	cvt.f64.f32 	%fd14, %f14;
	st.local.f64 	[%rd2], %fd14;
	{ // callseq 14, 0
	.param .b64 param0;
	st.param.b64 	[param0], %rd14;
	.param .b64 param1;
	st.param.b64 	[param1], %rd10;
	.param .b32 retval0;
	call.uni (retval0), 
	vprintf, 
	(
	param0, 
	param1
	);
	ld.param.b32 	%r46, [retval0];
	} // callseq 14
	ld.global.f32 	%f15, [%rd32+24];
	cvt.f64.f32 	%fd15, %f15;
	st.local.f64 	[%rd2], %fd15;
	{ // callseq 15, 0
	.param .b64 param0;
	st.param.b64 	[param0], %rd14;
	.param .b64 param1;
	st.param.b64 	[param1], %rd10;
	.param .b32 retval0;
	call.uni (retval0), 
	vprintf, 
	(
	param0, 
	param1
	);
	ld.param.b32 	%r48, [retval0];
	} // callseq 15
	ld.global.f32 	%f16, [%rd32+28];
	cvt.f64.f32 	%fd16, %f16;
	st.local.f64 	[%rd2], %fd16;
	{ // callseq 16, 0
	.param .b64 param0;
	st.param.b64 	[param0], %rd14;
	.param .b64 param1;
	st.param.b64 	[param1], %rd10;
	.param .b32 retval0;
	call.uni (retval0), 
	vprintf, 
	(
	param0, 
	param1
	);
	ld.param.b32 	%r50, [retval0];
	} // callseq 16
	add.s32 	%r80, %r80, 16;
	add.s64 	%rd32, %rd32, 64;
	setp.ne.s32 	%p3, %r80, 0;
	@%p3 bra 	$L__BB0_3;
$L__BB0_4:
	setp.eq.s32 	%p4, %r1, 0;
	@%p4 bra 	$L__BB0_13;
	and.b32  	%r7, %r16, 7;
	setp.lt.u32 	%p5, %r1, 8;
	@%p5 bra 	$L__BB0_7;
	mul.wide.u32 	%rd16, %r82, 4;
	add.s64 	%rd17, %rd1, %rd16;
	ld.global.f32 	%f17, [%rd17];
	cvt.f64.f32 	%fd17, %f17;
	st.local.f64 	[%rd2], %fd17;
	mov.u64 	%rd18, $str$1;
	cvta.global.u64 	%rd19, %rd18;
	add.u64 	%rd20, %SP, 0;
	{ // callseq 17, 0
	.param .b64 param0;
	st.param.b64 	[param0], %rd19;
	.param .b64 param1;
	st.param.b64 	[param1], %rd20;
	.param .b32 retval0;
	call.uni (retval0), 
	vprintf, 
	(
	param0, 
	param1
	);
	ld.param.b32 	%r52, [retval0];
	} // callseq 17
	ld.global.f32 	%f18, [%rd17+4];
	cvt.f64.f32 	%fd18, %f18;
	st.local.f64 	[%rd2], %fd18;
	{ // callseq 18, 0
	.param .b64 param0;
	st.param.b64 	[param0], %rd19;
	.param .b64 param1;
	st.param.b64 	[param1], %rd20;
	.param .b32 retval0;
	call.uni (retval0), 
	vprintf, 
	(
	param0, 
	param1
	);
	ld.param.b32 	%r54, [retval0];
	} // callseq 18
	ld.global.f32 	%f19, [%rd17+8];
	cvt.f64.f32 	%fd19, %f19;
	st.local.f64 	[%rd2], %fd19;
	{ // callseq 19, 0
	.param .b64 param0;
	st.param.b64 	[param0], %rd19;
	.param .b64 param1;
	st.param.b64 	[param1], %rd20;
	.param .b32 retval0;
	call.uni (retval0), 
	vprintf, 
	(
	param0, 
	param1
	);
	ld.param.b32 	%r56, [retval0];
	} // callseq 19
	ld.global.f32 	%f20, [%rd17+12];
	cvt.f64.f32 	%fd20, %f20;
	st.local.f64 	[%rd2], %fd20;
	{ // callseq 20, 0
	.param .b64 param0;
	st.param.b64 	[param0], %rd19;
	.param .b64 param1;
	st.param.b64 	[param1], %rd20;
	.param .b32 retval0;
	call.uni (retval0), 
	vprintf, 
	(
	param0, 
	param1
	);
	ld.param.b32 	%r58, [retval0];
	} // callseq 20
	ld.global.f32 	%f21, [%rd17+16];
	cvt.f64.f32 	%fd21, %f21;
	st.local.f64 	[%rd2], %fd21;
	{ // callseq 21, 0
	.param .b64 param0;
	st.param.b64 	[param0], %rd19;
	.param .b64 param1;
	st.param.b64 	[param1], %rd20;
	.param .b32 retval0;
	call.uni (retval0), 
	vprintf, 
	(
	param0, 
	param1
	);
	ld.param.b32 	%r60, [retval0];
	} // callseq 21
	ld.global.f32 	%f22, [%rd17+20];
	cvt.f64.f32 	%fd22, %f22;
	st.local.f64 	[%rd2], %fd22;
	{ // callseq 22, 0
	.param .b64 param0;
	st.param.b64 	[param0], %rd19;
	.param .b64 param1;
	st.param.b64 	[param1], %rd20;
	.param .b32 retval0;
	call.uni (retval0), 
	vprintf, 
	(
	param0, 
	param1
	);
	ld.param.b32 	%r62, [retval0];
	} // callseq 22
	ld.global.f32 	%f23, [%rd17+24];
	cvt.f64.f32 	%fd23, %f23;
	st.local.f64 	[%rd2], %fd23;
	{ // callseq 23, 0
	.param .b64 param0;
	st.param.b64 	[param0], %rd19;
	.param .b64 param1;
	st.param.b64 	[param1], %rd20;
	.param .b32 retval0;
	call.uni (retval0), 
	vprintf, 
	(
	param0, 
	param1
	);
	ld.param.b32 	%r64, [retval0];
	} // callseq 23
	ld.global.f32 	%f24, [%rd17+28];
	cvt.f64.f32 	%fd24, %f24;
	st.local.f64 	[%rd2], %fd24;
	{ // callseq 24, 0
	.param .b64 param0;
	st.param.b64 	[param0], %rd19;
	.param .b64 param1;
	st.param.b64 	[param1], %rd20;
	.param .b32 retval0;
	call.uni (retval0), 
	vprintf, 
	(
	param0, 
	param1
	);
	ld.param.b32 	%r66, [retval0];
	} // callseq 24
	add.s32 	%r82, %r82, 8;
$L__BB0_7:
	setp.eq.s32 	%p6, %r7, 0;
	@%p6 bra 	$L__BB0_13;
	and.b32  	%r10, %r16, 3;
	setp.lt.u32 	%p7, %r7, 4;
	@%p7 bra 	$L__BB0_10;
	mul.wide.u32 	%rd21, %r82, 4;
	add.s64 	%rd22, %rd1, %rd21;
	ld.global.f32 	%f25, [%rd22];
	cvt.f64.f32 	%fd25, %f25;
	st.local.f64 	[%rd2], %fd25;
	mov.u64 	%rd23, $str$1;
	cvta.global.u64 	%rd24, %rd23;
	add.u64 	%rd25, %SP, 0;
	{ // callseq 25, 0
	.param .b64 param0;
	st.param.b64 	[param0], %rd24;
	.param .b64 param1;
	st.param.b64 	[param1], %rd25;
	.param .b32 retval0;
	call.uni (retval0), 
	vprintf, 
	(
	param0, 
	param1
	);
	ld.param.b32 	%r68, [retval0];
	} // callseq 25
	ld.global.f32 	%f26, [%rd22+4];
	cvt.f64.f32 	%fd26, %f26;
	st.local.f64 	[%rd2], %fd26;
	{ // callseq 26, 0
	.param .b64 param0;
	st.param.b64 	[param0], %rd24;
	.param .b64 param1;
	st.param.b64 	[param1], %rd25;
	.param .b32 retval0;
	call.uni (retval0), 
	vprintf, 
	(
	param0, 
	param1
	);
	ld.param.b32 	%r70, [retval0];
	} // callseq 26
	ld.global.f32 	%f27, [%rd22+8];
	cvt.f64.f32 	%fd27, %f27;
	st.local.f64 	[%rd2], %fd27;
	{ // callseq 27, 0
	.param .b64 param0;
	st.param.b64 	[param0], %rd24;
	.param .b64 param1;
	st.param.b64 	[param1], %rd25;
	.param .b32 retval0;
	call.uni (retval0), 
	vprintf, 
	(
	param0, 
	param1
	);
	ld.param.b32 	%r72, [retval0];
	} // callseq 27
	ld.global.f32 	%f28, [%rd22+12];
	cvt.f64.f32 	%fd28, %f28;
	st.local.f64 	[%rd2], %fd28;
	{ // callseq 28, 0
	.param .b64 param0;
	st.param.b64 	[param0], %rd24;
	.param .b64 param1;
	st.param.b64 	[param1], %rd25;
	.param .b32 retval0;
	call.uni (retval0), 
	vprintf, 
	(
	param0, 
	param1
	);
	ld.param.b32 	%r74, [retval0];
	} // callseq 28
	add.s32 	%r82, %r82, 4;
$L__BB0_10:
	setp.eq.s32 	%p8, %r10, 0;
	@%p8 bra 	$L__BB0_13;
	mul.wide.u32 	%rd26, %r82, 4;
	add.s64 	%rd33, %rd1, %rd26;
	neg.s32 	%r84, %r10;
	mov.u64 	%rd27, $str$1;
	add.u64 	%rd29, %SP, 0;
$L__BB0_12:
	.pragma "nounroll";
	ld.global.f32 	%f29, [%rd33];
	cvt.f64.f32 	%fd29, %f29;
	st.local.f64 	[%rd2], %fd29;
	cvta.global.u64 	%rd28, %rd27;
	{ // callseq 29, 0
	.param .b64 param0;
	st.param.b64 	[param0], %rd28;
	.param .b64 param1;
	st.param.b64 	[param1], %rd29;
	.param .b32 retval0;
	call.uni (retval0), 
	vprintf, 
	(
	param0, 
	param1
	);
	ld.param.b32 	%r76, [retval0];
	} // callseq 29
	add.s64 	%rd33, %rd33, 4;
	add.s32 	%r84, %r84, 1;
	setp.ne.s32 	%p9, %r84, 0;
	@%p9 bra 	$L__BB0_12;
$L__BB0_13:
	mov.u64 	%rd30, $str$2;
	cvta.global.u64 	%rd31, %rd30;
	{ // callseq 30, 0
	.param .b64 param0;
	st.param.b64 	[param0], %rd31;
	.param .b64 param1;
	st.param.b64 	[param1], 0;
	.param .b32 retval0;
	call.uni (retval0), 
	vprintf, 
	(
	param0, 
	param1
	);
	ld.param.b32 	%r78, [retval0];
	} // callseq 30
	ret;

}
	// .globl	_ZN3cub18CUB_300001_SM_10006detail11EmptyKernelIvEEvv
.visible .entry _ZN3cub18CUB_300001_SM_10006detail11EmptyKernelIvEEvv()
{


	ret;

}


// ===== COMPILED SASS (sm_100) =====

	.target	sm_100

	.elftype	@"ET_EXEC"


//--------------------- .note.nv.tkinfo           --------------------------
	.section	.note.nv.tkinfo,"",@"SHT_NOTE"
	.sectionflags	@"SHF_NOTE_NV_TKINFO"
	.tkinfo
        /*0018*/ 	.word	0x00000002
        /*0030*/ 	.string	""
        /*0030*/ 	.string	"ptxas"
        /*0030*/ 	.string	"Cuda compilation tools, release 13.0, V13.0.88"
        /*0030*/ 	.string	"Build cuda_13.0.r13.0/compiler.36424714_0"
        /*0030*/ 	.string	"-arch sm_100 -m 64 "



//--------------------- .note.nv.cuinfo           --------------------------
	.section	.note.nv.cuinfo,"",@"SHT_NOTE"
	.sectionflags	@"SHF_NOTE_NV_CUINFO"
        /*0018*/ 	.short	0x0002
        /*001a*/ 	.short	0x0064
        /*001c*/ 	.short	0x0082
	.zero		2


//--------------------- .nv.info                  --------------------------
	.section	.nv.info,"",@"SHT_CUDA_INFO"
	.align	4


	//----- nvinfo : EIATTR_REGCOUNT
	.align		4
        /*0000*/ 	.byte	0x04, 0x2f
        /*0002*/ 	.short	(.L_44 - .L_43)
	.align		4
.L_43:
        /*0004*/ 	.word	index@(_Z11print_arrayPfi)
        /*0008*/ 	.word	0x0000001e


	//----- nvinfo : EIATTR_FRAME_SIZE
	.align		4
.L_44:
        /*000c*/ 	.byte	0x04, 0x11
        /*000e*/ 	.short	(.L_46 - .L_45)
	.align		4
.L_45:
        /*0010*/ 	.word	index@(_Z11print_arrayPfi)
        /*0014*/ 	.word	0x00000008


	//----- nvinfo : EIATTR_REGCOUNT
	.align		4
.L_46:
        /*0018*/ 	.byte	0x04, 0x2f
        /*001a*/ 	.short	(.L_48 - .L_47)
	.align		4
.L_47:
        /*001c*/ 	.word	index@(_ZN3cub18CUB_300001_SM_10006detail11EmptyKernelIvEEvv)
        /*0020*/ 	.word	0x00000004


	//----- nvinfo : EIATTR_FRAME_SIZE
	.align		4
.L_48:
        /*0024*/ 	.byte	0x04, 0x11
        /*0026*/ 	.short	(.L_50 - .L_49)
	.align		4
.L_49:
        /*0028*/ 	.word	index@(_ZN3cub18CUB_300001_SM_10006detail11EmptyKernelIvEEvv)
        /*002c*/ 	.word	0x00000000


	//----- nvinfo : EIATTR_MIN_STACK_SIZE
	.align		4
.L_50:
        /*0030*/ 	.byte	0x04, 0x12
        /*0032*/ 	.short	(.L_52 - .L_51)
	.align		4
.L_51:
        /*0034*/ 	.word	index@(_ZN3cub18CUB_300001_SM_10006detail11EmptyKernelIvEEvv)
        /*0038*/ 	.word	0x00000000


	//----- nvinfo : EIATTR_MIN_STACK_SIZE
	.align		4
.L_52:
        /*003c*/ 	.byte	0x04, 0x12
        /*003e*/ 	.short	(.L_54 - .L_53)
	.align		4
.L_53:
        /*0040*/ 	.word	index@(_Z11print_arrayPfi)
        /*0044*/ 	.word	0x00000008
.L_54:


//--------------------- .nv.compat                --------------------------
	.section	.nv.compat,"",@"SHT_CUDA_COMPAT_INFO"
	.align	4
        /*0000*/ 	.byte	0x02, 0x09, 0x00, 0x00, 0x02, 0x02, 0x01, 0x00, 0x02, 0x05, 0x05, 0x00, 0x03, 0x07, 0x01, 0x01
        /*0010*/ 	.byte	0x02, 0x03, 0x00, 0x00, 0x02, 0x06, 0x01, 0x00, 0x04, 0x0b, 0x08, 0x00, 0x09, 0x00, 0x00, 0x00
        /*0020*/ 	.byte	0x00, 0x00, 0x00, 0x00


//--------------------- .nv.info._ZN3cub18CUB_300001_SM_10006detail11EmptyKernelIvEEvv --------------------------
	.section	.nv.info._ZN3cub18CUB_300001_SM_10006detail11EmptyKernelIvEEvv,"",@"SHT_CUDA_INFO"
	.sectionflags	@""
	.align	4


	//----- nvinfo : EIATTR_CUDA_API_VERSION
	.align		4
        /*0000*/ 	.byte	0x04, 0x37
        /*0002*/ 	.short	(.L_56 - .L_55)
.L_55:
        /*0004*/ 	.word	0x00000082


	//----- nvinfo : EIATTR_SPARSE_MMA_MASK
	.align		4
.L_56:
        /*0008*/ 	.byte	0x03, 0x50
        /*000a*/ 	.short	0x0000


	//----- nvinfo : EIATTR_MAXREG_COUNT
	.align		4
        /*000c*/ 	.byte	0x03, 0x1b
        /*000e*/ 	.short	0x00ff


	//----- nvinfo : EIATTR_MERCURY_ISA_VERSION
	.align		4
        /*0010*/ 	.byte	0x03, 0x5f
        /*0012*/ 	.short	0x0101


	//----- nvinfo : EIATTR_VRC_CTA_INIT_COUNT
	.align		4
        /*0014*/ 	.byte	0x02, 0x4a
	.zero		1
	.zero		1


	//----- nvinfo : EIATTR_EXIT_INSTR_OFFSETS
	.align		4
        /*0018*/ 	.byte	0x04, 0x1c
        /*001a*/ 	.short	(.L_58 - .L_57)


	//   ....[0]....
.L_57:
        /*001c*/ 	.word	0x00000010


	//----- nvinfo : EIATTR_SW_WAR
	.align		4
.L_58:
        /*0020*/ 	.byte	0x04, 0x36
        /*0022*/ 	.short	(.L_60 - .L_59)
.L_59:
        /*0024*/ 	.word	0x00000008
.L_60:


//--------------------- .nv.info._Z11print_arrayPfi --------------------------
	.section	.nv.info._Z11print_arrayPfi,"",@"SHT_CUDA_INFO"
	.sectionflags	@""
	.align	4


	//----- nvinfo : EIATTR_CUDA_API_VERSION
	.align		4
        /*0000*/ 	.byte	0x04, 0x37
        /*0002*/ 	.short	(.L_62 - .L_61)
.L_61:
        /*0004*/ 	.word	0x00000082


	//----- nvinfo : EIATTR_KPARAM_INFO
	.align		4
.L_62:
        /*0008*/ 	.byte	0x04, 0x17
        /*000a*/ 	.short	(.L_64 - .L_63)
.L_63:
        /*000c*/ 	.word	0x00000000
        /*0010*/ 	.short	0x0001
        /*0012*/ 	.short	0x0008
        /*0014*/ 	.byte	0x00, 0xf0, 0x11, 0x00


	//----- nvinfo : EIATTR_KPARAM_INFO
	.align		4
.L_64:
        /*0018*/ 	.byte	0x04, 0x17
        /*001a*/ 	.short	(.L_66 - .L_65)
.L_65:
        /*001c*/ 	.word	0x00000000
        /*0020*/ 	.short	0x0000
        /*0022*/ 	.short	0x0000
        /*0024*/ 	.byte	0x00, 0xf5, 0x21, 0x00


	//----- nvinfo : EIATTR_SPARSE_MMA_MASK
	.align		4
.L_66:
        /*0028*/ 	.byte	0x03, 0x50
        /*002a*/ 	.short	0x0000


	//----- nvinfo : EIATTR_MAXREG_COUNT
	.align		4
        /*002c*/ 	.byte	0x03, 0x1b
        /*002e*/ 	.short	0x00ff


	//----- nvinfo : EIATTR_EXTERNS
	.align		4
        /*0030*/ 	.byte	0x04, 0x0f
        /*0032*/ 	.short	(.L_68 - .L_67)


	//   ....[0]....
	.align		4
.L_67:
        /*0034*/ 	.word	index@(vprintf)


	//----- nvinfo : EIATTR_MERCURY_ISA_VERSION
	.align		4
.L_68:
        /*0038*/ 	.byte	0x03, 0x5f
        /*003a*/ 	.short	0x0101


	//----- nvinfo : EIATTR_VRC_CTA_INIT_COUNT
	.align		4
        /*003c*/ 	.byte	0x02, 0x4a
	.zero		1
	.zero		1


	//----- nvinfo : EIATTR_SYSCALL_OFFSETS
	.align		4
        /*0040*/ 	.byte	0x04, 0x46
        /*0042*/ 	.short	(.L_70 - .L_69)


	//   ....[0]....
.L_69:
        /*0044*/ 	.word	0x000000d0


	//   ....[1]....
        /*0048*/ 	.word	0x000002e0


	//   ....[2]....
        /*004c*/ 	.word	0x000003b0


	//   ....[3]....
        /*0050*/ 	.word	0x00000480


	//   ....[4]....
        /*0054*/ 	.word	0x00000550


	//   ....[5]....
        /*0058*/ 	.word	0x00000620


	//   ....[6]....
        /*005c*/ 	.word	0x000006f0


	//   ....[7]....
        /*0060*/ 	.word	0x000007c0


	//   ....[8]....
        /*0064*/ 	.word	0x00000890


	//   ....[9]....
        /*0068*/ 	.word	0x00000960


	//   ....[10]....
        /*006c*/ 	.word	0x00000a30


	//   ....[11]....
        /*0070*/ 	.word	0x00000b00


	//   ....[12]....
        /*0074*/ 	.word	0x00000bd0


	//   ....[13]....
        /*0078*/ 	.word	0x00000ca0


	//   ....[14]....
        /*007c*/ 	.word	0x00000d70


	//   ....[15]....
        /*0080*/ 	.word	0x00000e40


	//   ....[16]....
        /*0084*/ 	.word	0x00000f10


	//   ....[17]....
        /*0088*/ 	.word	0x000010d0


	//   ....[18]....
        /*008c*/ 	.word	0x000011a0


	//   ....[19]....
        /*0090*/ 	.word	0x00001270


	//   ....[20]....
        /*0094*/ 	.word	0x00001340


	//   ....[21]....
        /*0098*/ 	.word	0x00001410


	//   ....[22]....
        /*009c*/ 	.word	0x000014e0


	//   ....[23]....
        /*00a0*/ 	.word	0x000015b0


	//   ....[24]....
        /*00a4*/ 	.word	0x00001680


	//   ....[25]....
        /*00a8*/ 	.word	0x000017f0


	//   ....[26]....
        /*00ac*/ 	.word	0x000018c0


	//   ....[27]....
        /*00b0*/ 	.word	0x00001990


	//   ....[28]....
        /*00b4*/ 	.word	0x00001a60


	//   ....[29]....
        /*00b8*/ 	.word	0x00001bd0


	//   ....[30]....
        /*00bc*/ 	.word	0x00001ca0


	//----- nvinfo : EIATTR_EXIT_INSTR_OFFSETS
	.align		4
.L_70:
        /*00c0*/ 	.byte	0x04, 0x1c
        /*00c2*/ 	.short	(.L_72 - .L_71)


	//   ....[0]....
.L_71:
        /*00c4*/ 	.word	0x00001cb0


	//----- nvinfo : EIATTR_CRS_STACK_SIZE
	.align		4
.L_72:
        /*00c8*/ 	.byte	0x04, 0x1e
        /*00ca*/ 	.short	(.L_74 - .L_73)
.L_73:
        /*00cc*/ 	.word	0x00000000


	//----- nvinfo : EIATTR_CBANK_PARAM_SIZE
	.align		4
.L_74:
        /*00d0*/ 	.byte	0x03, 0x19
        /*00d2*/ 	.short	0x000c


	//----- nvinfo : EIATTR_PARAM_CBANK
	.align		4
        /*00d4*/ 	.byte	0x04, 0x0a
        /*00d6*/ 	.short	(.L_76 - .L_75)
	.align		4
.L_75:
        /*00d8*/ 	.word	index@(.nv.constant0._Z11print_arrayPfi)
        /*00dc*/ 	.short	0x0380
        /*00de*/ 	.short	0x000c


	//----- nvinfo : EIATTR_SW_WAR
	.align		4
.L_76:
        /*00e0*/ 	.byte	0x04, 0x36
        /*00e2*/ 	.short	(.L_78 - .L_77)
.L_77:
        /*00e4*/ 	.word	0x00000008
.L_78:


//--------------------- .nv.callgraph             --------------------------
	.section	.nv.callgraph,"",@"SHT_CUDA_CALLGRAPH"
	.align	4
	.sectionentsize	8
	.align		4
        /*0000*/ 	.word	0x00000000
	.align		4
        /*0004*/ 	.word	0xffffffff
	.align		4
        /*0008*/ 	.word	index@(_Z11print_arrayPfi)
	.align		4
        /*000c*/ 	.word	index@(vprintf)
	.align		4
        /*0010*/ 	.word	0x00000000
	.align		4
        /*0014*/ 	.word	0xfffffffe
	.align		4
        /*0018*/ 	.word	0x00000000
	.align		4
        /*001c*/ 	.word	0xfffffffd
	.align		4
        /*0020*/ 	.word	0x00000000
	.align		4
        /*0024*/ 	.word	0xfffffffc


//--------------------- .nv.constant4             --------------------------
	.section	.nv.constant4,"a",@progbits
	.align	8
	.align		8
.nv.constant4:
        /*0000*/ 	.dword	_ZN34_INTERNAL_b911a61f_4_k_cu_7ac6b7c54cuda3std3__45__cpo5beginE
	.align		8
        /*0008*/ 	.dword	_ZN34_INTERNAL_b911a61f_4_k_cu_7ac6b7c54cuda3std3__45__cpo3endE
	.align		8
        /*0010*/ 	.dword	_ZN34_INTERNAL_b911a61f_4_k_cu_7ac6b7c54cuda3std3__45__cpo6cbeginE
	.align		8
        /*0018*/ 	.dword	_ZN34_INTERNAL_b911a61f_4_k_cu_7ac6b7c54cuda3std3__45__cpo4cendE
	.align		8
        /*0020*/ 	.dword	_ZN34_INTERNAL_b911a61f_4_k_cu_7ac6b7c54cuda3std3__45__cpo6rbeginE
	.align		8
        /*0028*/ 	.dword	_ZN34_INTERNAL_b911a61f_4_k_cu_7ac6b7c54cuda3std3__45__cpo4rendE
	.align		8
        /*0030*/ 	.dword	_ZN34_INTERNAL_b911a61f_4_k_cu_7ac6b7c54cuda3std3__45__cpo7crbeginE
	.align		8
        /*0038*/ 	.dword	_ZN34_INTERNAL_b911a61f_4_k_cu_7ac6b7c54cuda3std3__45__cpo5crendE
	.align		8
        /*0040*/ 	.dword	_ZN34_INTERNAL_b911a61f_4_k_cu_7ac6b7c54cuda3std3__436_GLOBAL__N__b911a61f_4_k_cu_7ac6b7c56ignoreE
	.align		8
        /*0048*/ 	.dword	_ZN34_INTERNAL_b911a61f_4_k_cu_7ac6b7c54cuda3std3__419piecewise_constructE
	.align		8
        /*0050*/ 	.dword	_ZN34_INTERNAL_b911a61f_4_k_cu_7ac6b7c54cuda3std3__48in_placeE
	.align		8
        /*0058*/ 	.dword	_ZN34_INTERNAL_b911a61f_4_k_cu_7ac6b7c54cuda3std3__420unreachable_sentinelE
	.align		8
        /*0060*/ 	.dword	_ZN34_INTERNAL_b911a61f_4_k_cu_7ac6b7c54cuda3std3__47nulloptE
	.align		8
        /*0068*/ 	.dword	_ZN34_INTERNAL_b911a61f_4_k_cu_7ac6b7c54cuda3std3__48unexpectE
	.align		8
        /*0070*/ 	.dword	_ZN34_INTERNAL_b911a61f_4_k_cu_7ac6b7c54cuda3std6ranges3__45__cpo4swapE
	.align		8
        /*0078*/ 	.dword	_ZN34_INTERNAL_b911a61f_4_k_cu_7ac6b7c54cuda3std6ranges3__45__cpo9iter_moveE
	.align		8
        /*0080*/ 	.dword	_ZN34_INTERNAL_b911a61f_4_k_cu_7ac6b7c54cuda3std6ranges3__45__cpo5beginE
	.align		8
        /*0088*/ 	.dword	_ZN34_INTERNAL_b911a61f_4_k_cu_7ac6b7c54cuda3std6ranges3__45__cpo3endE
	.align		8
        /*0090*/ 	.dword	_ZN34_INTERNAL_b911a61f_4_k_cu_7ac6b7c54cuda3std6ranges3__45__cpo6cbeginE
	.align		8
        /*0098*/ 	.dword	_ZN34_INTERNAL_b911a61f_4_k_cu_7ac6b7c54cuda3std6ranges3__45__cpo4cendE
	.align		8
        /*00a0*/ 	.dword	_ZN34_INTERNAL_b911a61f_4_k_cu_7ac6b7c54cuda3std6ranges3__45__cpo7advanceE
	.align		8
        /*00a8*/ 	.dword	_ZN34_INTERNAL_b911a61f_4_k_cu_7ac6b7c54cuda3std6ranges3__45__cpo9iter_swapE
	.align		8
        /*00b0*/ 	.dword	_ZN34_INTERNAL_b911a61f_4_k_cu_7ac6b7c54cuda3std6ranges3__45__cpo4nextE
	.align		8
        /*00b8*/ 	.dword	_ZN34_INTERNAL_b911a61f_4_k_cu_7ac6b7c54cuda3std6ranges3__45__cpo4prevE
	.align		8
        /*00c0*/ 	.dword	_ZN34_INTERNAL_b911a61f_4_k_cu_7ac6b7c54cuda3std6ranges3__45__cpo4dataE
	.align		8
        /*00c8*/ 	.dword	_ZN34_INTERNAL_b911a61f_4_k_cu_7ac6b7c54cuda3std6ranges3__45__cpo5cdataE
	.align		8
        /*00d0*/ 	.dword	_ZN34_INTERNAL_b911a61f_4_k_cu_7ac6b7c54cuda3std6ranges3__45__cpo4sizeE
	.align		8
        /*00d8*/ 	.dword	_ZN34_INTERNAL_b911a61f_4_k_cu_7ac6b7c54cuda3std6ranges3__45__cpo5ssizeE
	.align		8
        /*00e0*/ 	.dword	_ZN34_INTERNAL_b911a61f_4_k_cu_7ac6b7c54cuda3std6ranges3__45__cpo8distanceE
	.align		8
        /*00e8*/ 	.dword	_ZN34_INTERNAL_b911a61f_4_k_cu_7ac6b7c56thrust24THRUST_300001_SM_1000_NS6system6detail10sequential3seqE
	.align		8
        /*00f0*/ 	.dword	_ZN34_INTERNAL_b911a61f_4_k_cu_7ac6b7c56thrust24THRUST_300001_SM_1000_NS12placeholders2_1E
	.align		8
        /*00f8*/ 	.dword	_ZN34_INTERNAL_b911a61f_4_k_cu_7ac6b7c56thrust24THRUST_300001_SM_1000_NS12placeholders2_2E
	.align		8
        /*0100*/ 	.dword	_ZN34_INTERNAL_b911a61f_4_k_cu_7ac6b7c56thrust24THRUST_300001_SM_1000_NS12placeholders2_3E
	.align		8
        /*0108*/ 	.dword	_ZN34_INTERNAL_b911a61f_4_k_cu_7ac6b7c56thrust24THRUST_300001_SM_1000_NS12placeholders2_4E
	.align		8
        /*0110*/ 	.dword	_ZN34_INTERNAL_b911a61f_4_k_cu_7ac6b7c56thrust24THRUST_300001_SM_1000_NS12placeholders2_5E
	.align		8
        /*0118*/ 	.dword	_ZN34_INTERNAL_b911a61f_4_k_cu_7ac6b7c56thrust24THRUST_300001_SM_1000_NS12placeholders2_6E
	.align		8
        /*0120*/ 	.dword	_ZN34_INTERNAL_b911a61f_4_k_cu_7ac6b7c56thrust24THRUST_300001_SM_1000_NS12placeholders2_7E
	.align		8
        /*0128*/ 	.dword	_ZN34_INTERNAL_b911a61f_4_k_cu_7ac6b7c56thrust24THRUST_300001_SM_1000_NS12placeholders2_8E
	.align		8
        /*0130*/ 	.dword	_ZN34_INTERNAL_b911a61f_4_k_cu_7ac6b7c56thrust24THRUST_300001_SM_1000_NS12placeholders2_9E
	.align		8
        /*0138*/ 	.dword	_ZN34_INTERNAL_b911a61f_4_k_cu_7ac6b7c56thrust24THRUST_300001_SM_1000_NS12placeholders3_10E
	.align		8
        /*0140*/ 	.dword	$str
	.align		8
        /*0148*/ 	.dword	$str$1
	.align		8
        /*0150*/ 	.dword	$str$2
	.align		8
        /*0158*/ 	.dword	vprintf


//--------------------- .text._ZN3cub18CUB_300001_SM_10006detail11EmptyKernelIvEEvv --------------------------
	.section	.text._ZN3cub18CUB_300001_SM_10006detail11EmptyKernelIvEEvv,"ax",@progbits
	.align	128
        .global         _ZN3cub18CUB_300001_SM_10006detail11EmptyKernelIvEEvv
        .type           _ZN3cub18CUB_300001_SM_10006detail11EmptyKernelIvEEvv,@function
        .size           _ZN3cub18CUB_300001_SM_10006detail11EmptyKernelIvEEvv,(.L_x_40 - _ZN3cub18CUB_300001_SM_10006detail11EmptyKernelIvEEvv)
        .other          _ZN3cub18CUB_300001_SM_10006detail11EmptyKernelIvEEvv,@"STO_CUDA_ENTRY STV_DEFAULT"
_ZN3cub18CUB_300001_SM_10006detail11EmptyKernelIvEEvv:
.text._ZN3cub18CUB_300001_SM_10006detail11EmptyKernelIvEEvv:
[----:B------:R-:W-:Y:S01]  /*0000*/  LDC R1, c[0x0][0x37c] ;  /* 0x0000df00ff017b82 */ /* 0x000fe20000000800 */
[----:B------:R-:W-:Y:S05]  /*0010*/  EXIT ;  /* 0x000000000000794d */ /* 0x000fea0003800000 */
.L_x_0:
[----:B------:R-:W-:-:S00]  /*0020*/  BRA `(.L_x_0) ;  /* 0xfffffffc00fc7947 */ /* 0x000fc0000383ffff */
[----:B------:R-:W-:-:S00]  /*0030*/  NOP ;  /* 0x0000000000007918 */ /* 0x000fc00000000000 */
        /* <DEDUP_REMOVED lines=12> */
.L_x_40:


//--------------------- .text._Z11print_arrayPfi  --------------------------
	.section	.text._Z11print_arrayPfi,"ax",@progbits
	.align	128
        .global         _Z11print_arrayPfi
        .type           _Z11print_arrayPfi,@function
        .size           _Z11print_arrayPfi,(.L_x_41 - _Z11print_arrayPfi)
        .other          _Z11print_arrayPfi,@"STO_CUDA_ENTRY STV_DEFAULT"
_Z11print_arrayPfi:
.text._Z11print_arrayPfi:
[----:B------:R-:W0:Y:S01]  /*0000*/  LDC R1, c[0x0][0x37c] ;  /* 0x0000df00ff017b82 */ /* 0x000e220000000800 */
[----:B------:R-:W-:Y:S01]  /*0010*/  MOV R0, 0x158 ;  /* 0x0000015800007802 */ /* 0x000fe20000000f00 */
[----:B------:R-:W1:Y:S01]  /*0020*/  LDCU UR4, c[0x0][0x2f8] ;  /* 0x00005f00ff0477ac */ /* 0x000e620008000800 */
[----:B0-----:R-:W-:Y:S01]  /*0030*/  VIADD R1, R1, 0xfffffff8 ;  /* 0xfffffff801017836 */ /* 0x001fe20000000000 */
[----:B------:R-:W-:-:S04]  /*0040*/  CS2R R6, SRZ ;  /* 0x0000000000067805 */ /* 0x000fc8000001ff00 */
[----:B------:R0:W2:Y:S01]  /*0050*/  LDC.64 R8, c[0x4][R0] ;  /* 0x0100000000087b82 */ /* 0x0000a20000000a00 */
[----:B------:R-:W3:Y:S01]  /*0060*/  LDCU.64 UR6, c[0x4][0x140] ;  /* 0x01002800ff0677ac */ /* 0x000ee20008000a00 */
[----:B------:R-:W4:Y:S01]  /*0070*/  LDCU UR5, c[0x0][0x2fc] ;  /* 0x00005f80ff0577ac */ /* 0x000f220008000800 */
[----:B-1----:R-:W-:Y:S01]  /*0080*/  IADD3 R22, P0, PT, R1, UR4, RZ ;  /* 0x0000000401167c10 */ /* 0x002fe2000ff1e0ff */
[----:B---3--:R-:W-:Y:S02]  /*0090*/  IMAD.U32 R4, RZ, RZ, UR6 ;  /* 0x00000006ff047e24 */ /* 0x008fe4000f8e00ff */
[----:B------:R-:W-:Y:S02]  /*00a0*/  IMAD.U32 R5, RZ, RZ, UR7 ;  /* 0x00000007ff057e24 */ /* 0x000fe4000f8e00ff */
[----:B0---4-:R-:W-:-:S08]  /*00b0*/  IMAD.X R2, RZ, RZ, UR5, P0 ;  /* 0x00000005ff027e24 */ /* 0x011fd000080e06ff */
[----:B------:R-:W-:-:S07]  /*00c0*/  LEPC R20, `(.L_x_1) ;  /* 0x000000001014794e */ /* 0x000fce0000000000 */
[----:B--2---:R-:W-:Y:S05]  /*00d0*/  CALL.ABS.NOINC R8 ;  /* 0x0000000008007343 */ /* 0x004fea0003c00000 */
.L_x_1:
[----:B------:R-:W0:Y:S02]  /*00e0*/  LDC R0, c[0x0][0x388] ;  /* 0x0000e200ff007b82 */ /* 0x000e240000000800 */
[----:B0-----:R-:W-:-:S13]  /*00f0*/  ISETP.GE.AND P0, PT, R0, 0x1, PT ;  /* 0x000000010000780c */ /* 0x001fda0003f06270 */
[----:B------:R-:W-:Y:S05]  /*0100*/  @!P0 BRA `(.L_x_2) ;  /* 0x0000001800c88947 */ /* 0x000fea0003800000 */
[----:B------:R-:W0:Y:S01]  /*0110*/  LDC.64 R18, c[0x0][0x358] ;  /* 0x0000d600ff127b82 */ /* 0x000e220000000a00 */
[C---:B------:R-:W-:Y:S01]  /*0120*/  ISETP.GE.U32.AND P0, PT, R0.reuse, 0x10, PT ;  /* 0x000000100000780c */ /* 0x040fe20003f06070 */
[----:B------:R-:W-:Y:S01]  /*0130*/  IMAD.MOV.U32 R23, RZ, RZ, RZ ;  /* 0x000000ffff177224 */ /* 0x000fe200078e00ff */
[----:B------:R-:W-:-:S11]  /*0140*/  LOP3.LUT R26, R0, 0xf, RZ, 0xc0, !PT ;  /* 0x0000000f001a7812 */ /* 0x000fd600078ec0ff */
[----:B------:R-:W-:Y:S05]  /*0150*/  @!P0 BRA `(.L_x_3) ;  /* 0x0000000c00848947 */ /* 0x000fea0003800000 */
[----:B------:R-:W1:Y:S01]  /*0160*/  LDCU.64 UR4, c[0x0][0x380] ;  /* 0x00007000ff0477ac */ /* 0x000e620008000a00 */
[----:B------:R-:W-:Y:S01]  /*0170*/  LOP3.LUT R23, R0, 0x7ffffff0, RZ, 0xc0, !PT ;  /* 0x7ffffff000177812 */ /* 0x000fe200078ec0ff */
[----:B------:R-:W-:Y:S04]  /*0180*/  BSSY.RECONVERGENT B6, `(.L_x_3) ;  /* 0x00000de000067945 */ /* 0x000fe80003800200 */
[----:B------:R-:W-:Y:S01]  /*0190*/  IMAD.MOV R25, RZ, RZ, -R23 ;  /* 0x000000ffff197224 */ /* 0x000fe200078e0a17 */
[----:B-1----:R-:W-:-:S04]  /*01a0*/  UIADD3 UR4, UP0, UPT, UR4, 0x20, URZ ;  /* 0x0000002004047890 */ /* 0x002fc8000ff1e0ff */
[----:B------:R-:W-:Y:S02]  /*01b0*/  UIADD3.X UR5, UPT, UPT, URZ, UR5, URZ, UP0, !UPT ;  /* 0x00000005ff057290 */ /* 0x000fe400087fe4ff */
[----:B------:R-:W-:-:S04]  /*01c0*/  IMAD.U32 R16, RZ, RZ, UR4 ;  /* 0x00000004ff107e24 */ /* 0x000fc8000f8e00ff */
[----:B------:R-:W-:-:S07]  /*01d0*/  IMAD.U32 R17, RZ, RZ, UR5 ;  /* 0x00000005ff117e24 */ /* 0x000fce000f8e00ff */
.L_x_20:
[----:B0-----:R-:W-:Y:S02]  /*01e0*/  R2UR UR4, R18 ;  /* 0x00000000120472ca */ /* 0x001fe400000e0000 */
[----:B------:R-:W-:-:S13]  /*01f0*/  R2UR UR5, R19 ;  /* 0x00000000130572ca */ /* 0x000fda00000e0000 */
[----:B------:R-:W2:Y:S01]  /*0200*/  LDG.E R0, desc[UR4][R16.64+-0x20] ;  /* 0xffffe00410007981 */ /* 0x000ea2000c1e1900 */
[----:B------:R-:W-:Y:S01]  /*0210*/  MOV R24, 0x158 ;  /* 0x0000015800187802 */ /* 0x000fe20000000f00 */
[----:B------:R-:W0:Y:S01]  /*0220*/  LDCU.64 UR4, c[0x4][0x148] ;  /* 0x01002900ff0477ac */ /* 0x000e220008000a00 */
[----:B------:R-:W-:Y:S01]  /*0230*/  VIADD R25, R25, 0x10 ;  /* 0x0000001019197836 */ /* 0x000fe20000000000 */
[----:B------:R-:W-:Y:S01]  /*0240*/  MOV R7, R2 ;  /* 0x0000000200077202 */ /* 0x000fe20000000f00 */
[----:B------:R1:W3:Y:S01]  /*0250*/  LDC.64 R8, c[0x4][R24] ;  /* 0x0100000018087b82 */ /* 0x0002e20000000a00 */
[----:B------:R-:W-:Y:S02]  /*0260*/  IMAD.MOV.U32 R6, RZ, RZ, R22 ;  /* 0x000000ffff067224 */ /* 0x000fe400078e0016 */
[----:B------:R-:W-:-:S04]  /*0270*/  ISETP.NE.AND P0, PT, R25, RZ, PT ;  /* 0x000000ff1900720c */ /* 0x000fc80003f05270 */
[----:B------:R-:W-:Y:S01]  /*0280*/  P2R R27, PR, RZ, 0x1 ;  /* 0x00000001ff1b7803 */ /* 0x000fe20000000000 */
[----:B0-----:R-:W-:Y:S02]  /*0290*/  IMAD.U32 R4, RZ, RZ, UR4 ;  /* 0x00000004ff047e24 */ /* 0x001fe4000f8e00ff */
[----:B------:R-:W-:Y:S01]  /*02a0*/  IMAD.U32 R5, RZ, RZ, UR5 ;  /* 0x00000005ff057e24 */ /* 0x000fe2000f8e00ff */
[----:B--2---:R-:W0:Y:S02]  /*02b0*/  F2F.F64.F32 R10, R0 ;  /* 0x00000000000a7310 */ /* 0x004e240000201800 */
[----:B0--3--:R1:W-:Y:S04]  /*02c0*/  STL.64 [R1], R10 ;  /* 0x0000000a01007387 */ /* 0x0093e80000100a00 */
[----:B------:R-:W-:-:S07]  /*02d0*/  LEPC R20, `(.L_x_4) ;  /* 0x000000001014794e */ /* 0x000fce0000000000 */
[----:B-1----:R-:W-:Y:S05]  /*02e0*/  CALL.ABS.NOINC R8 ;  /* 0x0000000008007343 */ /* 0x002fea0003c00000 */
.L_x_4:
[----:B------:R-:W-:Y:S02]  /*02f0*/  R2UR UR4, R18 ;  /* 0x00000000120472ca */ /* 0x000fe400000e0000 */
[----:B------:R-:W-:-:S13]  /*0300*/  R2UR UR5, R19 ;  /* 0x00000000130572ca */ /* 0x000fda00000e0000 */
[----:B------:R-:W2:Y:S01]  /*0310*/  LDG.E R0, desc[UR4][R16.64+-0x1c] ;  /* 0xffffe40410007981 */ /* 0x000ea2000c1e1900 */
[----:B------:R0:W1:Y:S01]  /*0320*/  LDC.64 R8, c[0x4][R24] ;  /* 0x0100000018087b82 */ /* 0x0000620000000a00 */
[----:B------:R-:W3:Y:S01]  /*0330*/  LDCU.64 UR4, c[0x4][0x148] ;  /* 0x01002900ff0477ac */ /* 0x000ee20008000a00 */
[----:B------:R-:W-:Y:S02]  /*0340*/  IMAD.MOV.U32 R6, RZ, RZ, R22 ;  /* 0x000000ffff067224 */ /* 0x000fe400078e0016 */
[----:B------:R-:W-:Y:S02]  /*0350*/  IMAD.MOV.U32 R7, RZ, RZ, R2 ;  /* 0x000000ffff077224 */ /* 0x000fe400078e0002 */
[----:B---3--:R-:W-:Y:S02]  /*0360*/  IMAD.U32 R4, RZ, RZ, UR4 ;  /* 0x00000004ff047e24 */ /* 0x008fe4000f8e00ff */
[----:B------:R-:W-:Y:S01]  /*0370*/  IMAD.U32 R5, RZ, RZ, UR5 ;  /* 0x00000005ff057e24 */ /* 0x000fe2000f8e00ff */
[----:B--2---:R-:W2:Y:S02]  /*0380*/  F2F.F64.F32 R10, R0 ;  /* 0x00000000000a7310 */ /* 0x004ea40000201800 */
[----:B-12---:R0:W-:Y:S04]  /*0390*/  STL.64 [R1], R10 ;  /* 0x0000000a01007387 */ /* 0x0061e80000100a00 */
[----:B------:R-:W-:-:S07]  /*03a0*/  LEPC R20, `(.L_x_5) ;  /* 0x000000001014794e */ /* 0x000fce0000000000 */
[----:B0-----:R-:W-:Y:S05]  /*03b0*/  CALL.ABS.NOINC R8 ;  /* 0x0000000008007343 */ /* 0x001fea0003c00000 */
.L_x_5:
        /* <DEDUP_REMOVED lines=13> */
.L_x_6:
[----:B------:R-:W-:Y:S02]  /*0490*/  R2UR UR4, R18 ;  /* 0x00000000120472ca */ /* 0x000fe400000e0000 */
[----:B------:R-:W-:-:S13]  /*04a0*/  R2UR UR5, R19 ;  /* 0x00000000130572ca */ /* 0x000fda00000e0000 */
[----:B------:R-:W2:Y:S01]  /*04b0*/  LDG.E R0, desc[UR4][R16.64+-0x14] ;  /* 0xffffec0410007981 */ /* 0x000ea2000c1e1900 */
[----:B------:R0:W1:Y:S01]  /*04c0*/  LDC.64 R8, c[0x4][R24] ;  /* 0x0100000018087b82 */ /* 0x0000620000000a00 */
[----:B------:R-:W3:Y:S01]  /*04d0*/  LDCU.64 UR4, c[0x4][0x148] ;  /* 0x01002900ff0477ac */ /* 0x000ee20008000a00 */
[----:B------:R-:W-:Y:S01]  /*04e0*/  IMAD.MOV.U32 R6, RZ, RZ, R22 ;  /* 0x000000ffff067224 */ /* 0x000fe200078e0016 */
[----:B------:R-:W-:Y:S01]  /*04f0*/  MOV R7, R2 ;  /* 0x0000000200077202 */ /* 0x000fe20000000f00 */
[----:B---3--:R-:W-:Y:S02]  /*0500*/  IMAD.U32 R4, RZ, RZ, UR4 ;  /* 0x00000004ff047e24 */ /* 0x008fe4000f8e00ff */
[----:B------:R-:W-:Y:S01]  /*0510*/  IMAD.U32 R5, RZ, RZ, UR5 ;  /* 0x00000005ff057e24 */ /* 0x000fe2000f8e00ff */
[----:B--2---:R-:W2:Y:S02]  /*0520*/  F2F.F64.F32 R10, R0 ;  /* 0x00000000000a7310 */ /* 0x004ea40000201800 */
[----:B-12---:R0:W-:Y:S04]  /*0530*/  STL.64 [R1], R10 ;  /* 0x0000000a01007387 */ /* 0x0061e80000100a00 */
[----:B------:R-:W-:-:S07]  /*0540*/  LEPC R20, `(.L_x_7) ;  /* 0x000000001014794e */ /* 0x000fce0000000000 */
[----:B0-----:R-:W-:Y:S05]  /*0550*/  CALL.ABS.NOINC R8 ;  /* 0x0000000008007343 */ /* 0x001fea0003c00000 */
.L_x_7:
        /* <DEDUP_REMOVED lines=13> */
.L_x_8:
        /* <DEDUP_REMOVED lines=13> */
.L_x_9:
[----:B------:R-:W-:Y:S02]  /*0700*/  R2UR UR4, R18 ;  /* 0x00000000120472ca */ /* 0x000fe400000e0000 */
[----:B------:R-:W-:-:S13]  /*0710*/  R2UR UR5, R19 ;  /* 0x00000000130572ca */ /* 0x000fda00000e0000 */
[----:B------:R-:W2:Y:S01]  /*0720*/  LDG.E R0, desc[UR4][R16.64+-0x8] ;  /* 0xfffff80410007981 */ /* 0x000ea2000c1e1900 */
[----:B------:R0:W1:Y:S01]  /*0730*/  LDC.64 R8, c[0x4][R24] ;  /* 0x0100000018087b82 */ /* 0x0000620000000a00 */
[----:B------:R-:W3:Y:S01]  /*0740*/  LDCU.64 UR4, c[0x4][0x148] ;  /* 0x01002900ff0477ac */ /* 0x000ee20008000a00 */
[----:B------:R-:W-:Y:S01]  /*0750*/  MOV R6, R22 ;  /* 0x0000001600067202 */ /* 0x000fe20000000f00 */
[----:B------:R-:W-:Y:S02]  /*0760*/  IMAD.MOV.U32 R7, RZ, RZ, R2 ;  /* 0x000000ffff077224 */ /* 0x000fe400078e0002 */
[----:B---3--:R-:W-:Y:S02]  /*0770*/  IMAD.U32 R4, RZ, RZ, UR4 ;  /* 0x00000004ff047e24 */ /* 0x008fe4000f8e00ff */
[----:B------:R-:W-:Y:S01]  /*0780*/  IMAD.U32 R5, RZ, RZ, UR5 ;  /* 0x00000005ff057e24 */ /* 0x000fe2000f8e00ff */
[----:B--2---:R-:W2:Y:S02]  /*0790*/  F2F.F64.F32 R10, R0 ;  /* 0x00000000000a7310 */ /* 0x004ea40000201800 */
[----:B-12---:R0:W-:Y:S04]  /*07a0*/  STL.64 [R1], R10 ;  /* 0x0000000a01007387 */ /* 0x0061e80000100a00 */
[----:B------:R-:W-:-:S07]  /*07b0*/  LEPC R20, `(.L_x_10) ;  /* 0x000000001014794e */ /* 0x000fce0000000000 */
[----:B0-----:R-:W-:Y:S05]  /*07c0*/  CALL.ABS.NOINC R8 ;  /* 0x0000000008007343 */ /* 0x001fea0003c00000 */
.L_x_10:
        /* <DEDUP_REMOVED lines=13> */
.L_x_11:
        /* <DEDUP_REMOVED lines=13> */
.L_x_12:
[----:B------:R-:W-:Y:S02]  /*0970*/  R2UR UR4, R18 ;  /* 0x00000000120472ca */ /* 0x000fe400000e0000 */
[----:B------:R-:W-:-:S13]  /*0980*/  R2UR UR5, R19 ;  /* 0x00000000130572ca */ /* 0x000fda00000e0000 */
[----:B------:R-:W2:Y:S01]  /*0990*/  LDG.E R0, desc[UR4][R16.64+0x4] ;  /* 0x0000040410007981 */ /* 0x000ea2000c1e1900 */
[----:B------:R0:W1:Y:S01]  /*09a0*/  LDC.64 R8, c[0x4][R24] ;  /* 0x0100000018087b82 */ /* 0x0000620000000a00 */
[----:B------:R-:W3:Y:S01]  /*09b0*/  LDCU.64 UR4, c[0x4][0x148] ;  /* 0x01002900ff0477ac */ /* 0x000ee20008000a00 */
[----:B------:R-:W-:Y:S02]  /*09c0*/  IMAD.MOV.U32 R6, RZ, RZ, R22 ;  /* 0x000000ffff067224 */ /* 0x000fe400078e0016 */
[----:B------:R-:W-:Y:S02]  /*09d0*/  IMAD.MOV.U32 R7, RZ, RZ, R2 ;  /* 0x000000ffff077224 */ /* 0x000fe400078e0002 */
[----:B---3--:R-:W-:Y:S01]  /*09e0*/  IMAD.U32 R4, RZ, RZ, UR4 ;  /* 0x00000004ff047e24 */ /* 0x008fe2000f8e00ff */
[----:B------:R-:W-:Y:S01]  /*09f0*/  MOV R5, UR5 ;  /* 0x0000000500057c02 */ /* 0x000fe20008000f00 */
[----:B--2---:R-:W2:Y:S02]  /*0a00*/  F2F.F64.F32 R10, R0 ;  /* 0x00000000000a7310 */ /* 0x004ea40000201800 */
[----:B-12---:R0:W-:Y:S04]  /*0a10*/  STL.64 [R1], R10 ;  /* 0x0000000a01007387 */ /* 0x0061e80000100a00 */
[----:B------:R-:W-:-:S07]  /*0a20*/  LEPC R20, `(.L_x_13) ;  /* 0x000000001014794e */ /* 0x000fce0000000000 */
[----:B0-----:R-:W-:Y:S05]  /*0a30*/  CALL.ABS.NOINC R8 ;  /* 0x0000000008007343 */ /* 0x001fea0003c00000 */
.L_x_13:
        /* <DEDUP_REMOVED lines=13> */
.L_x_14:
        /* <DEDUP_REMOVED lines=13> */
.L_x_15:
[----:B------:R-:W-:Y:S02]  /*0be0*/  R2UR UR4, R18 ;  /* 0x00000000120472ca */ /* 0x000fe400000e0000 */
[----:B------:R-:W-:-:S13]  /*0bf0*/  R2UR UR5, R19 ;  /* 0x00000000130572ca */ /* 0x000fda00000e0000 */
[----:B------:R-:W2:Y:S01]  /*0c00*/  LDG.E R0, desc[UR4][R16.64+0x10] ;  /* 0x0000100410007981 */ /* 0x000ea2000c1e1900 */
[----:B------:R0:W1:Y:S01]  /*0c10*/  LDC.64 R8, c[0x4][R24] ;  /* 0x0100000018087b82 */ /* 0x0000620000000a00 */
[----:B------:R-:W3:Y:S01]  /*0c20*/  LDCU.64 UR4, c[0x4][0x148] ;  /* 0x01002900ff0477ac */ /* 0x000ee20008000a00 */
[----:B------:R-:W-:Y:S02]  /*0c30*/  IMAD.MOV.U32 R6, RZ, RZ, R22 ;  /* 0x000000ffff067224 */ /* 0x000fe400078e0016 */
[----:B------:R-:W-:Y:S01]  /*0c40*/  IMAD.MOV.U32 R7, RZ, RZ, R2 ;  /* 0x000000ffff077224 */ /* 0x000fe200078e0002 */
[----:B---3--:R-:W-:Y:S01]  /*0c50*/  MOV R4, UR4 ;  /* 0x0000000400047c02 */ /* 0x008fe20008000f00 */
[----:B------:R-:W-:Y:S01]  /*0c60*/  IMAD.U32 R5, RZ, RZ, UR5 ;  /* 0x00000005ff057e24 */ /* 0x000fe2000f8e00ff */
[----:B--2---:R-:W2:Y:S02]  /*0c70*/  F2F.F64.F32 R10, R0 ;  /* 0x00000000000a7310 */ /* 0x004ea40000201800 */
[----:B-12---:R0:W-:Y:S04]  /*0c80*/  STL.64 [R1], R10 ;  /* 0x0000000a01007387 */ /* 0x0061e80000100a00 */
[----:B------:R-:W-:-:S07]  /*0c90*/  LEPC R20, `(.L_x_16) ;  /* 0x000000001014794e */ /* 0x000fce0000000000 */
[----:B0-----:R-:W-:Y:S05]  /*0ca0*/  CALL.ABS.NOINC R8 ;  /* 0x0000000008007343 */ /* 0x001fea0003c00000 */
.L_x_16:
        /* <DEDUP_REMOVED lines=13> */
.L_x_17:
        /* <DEDUP_REMOVED lines=13> */
.L_x_18:
        /* <DEDUP_REMOVED lines=13> */
.L_x_19:
[----:B------:R-:W-:Y:S02]  /*0f20*/  ISETP.NE.AND P6, PT, R27, RZ, PT ;  /* 0x000000ff1b00720c */ /* 0x000fe40003fc5270 */
[----:B------:R-:W-:-:S05]  /*0f30*/  IADD3 R16, P0, PT, R16, 0x40, RZ ;  /* 0x0000004010107810 */ /* 0x000fca0007f1e0ff */
[----:B------:R-:W-:-:S06]  /*0f40*/  IMAD.X R17, RZ, RZ, R17, P0 ;  /* 0x000000ffff117224 */ /* 0x000fcc00000e0611 */
[----:B------:R-:W-:Y:S05]  /*0f50*/  @P6 BRA `(.L_x_20) ;  /* 0xfffffff000a06947 */ /* 0x000fea000383ffff */
[----:B------:R-:W-:Y:S05]  /*0f60*/  BSYNC.RECONVERGENT B6 ;  /* 0x0000000000067941 */ /* 0x000fea0003800200 */
.L_x_3:
[----:B------:R-:W-:Y:S01]  /*0f70*/  ISETP.NE.AND P0, PT, R26, RZ, PT ;  /* 0x000000ff1a00720c */ /* 0x000fe20003f05270 */
[----:B------:R-:W-:-:S12]  /*0f80*/  BSSY.RECONVERGENT B6, `(.L_x_2) ;  /* 0x00000ca000067945 */ /* 0x000fd80003800200 */
[----:B------:R-:W-:Y:S05]  /*0f90*/  @!P0 BRA `(.L_x_21) ;  /* 0x0000000c00208947 */ /* 0x000fea0003800000 */
[----:B------:R-:W1:Y:S01]  /*0fa0*/  LDC R25, c[0x0][0x388] ;  /* 0x0000e200ff197b82 */ /* 0x000e620000000800 */
[----:B------:R-:W-:Y:S02]  /*0fb0*/  ISETP.GE.U32.AND P0, PT, R26, 0x8, PT ;  /* 0x000000081a00780c */ /* 0x000fe40003f06070 */
[----:B-1----:R-:W-:-:S11]  /*0fc0*/  LOP3.LUT R25, R25, 0x7, RZ, 0xc0, !PT ;  /* 0x0000000719197812 */ /* 0x002fd600078ec0ff */
[----:B------:R-:W-:Y:S05]  /*0fd0*/  @!P0 BRA `(.L_x_22) ;  /* 0x0000000400b08947 */ /* 0x000fea0003800000 */
[----:B------:R-:W1:Y:S01]  /*0fe0*/  LDC.64 R16, c[0x0][0x380] ;  /* 0x0000e000ff107b82 */ /* 0x000e620000000a00 */
[----:B0-----:R-:W-:Y:S02]  /*0ff0*/  R2UR UR4, R18 ;  /* 0x00000000120472ca */ /* 0x001fe400000e0000 */
[----:B------:R-:W-:Y:S01]  /*1000*/  R2UR UR5, R19 ;  /* 0x00000000130572ca */ /* 0x000fe200000e0000 */
[----:B-1----:R-:W-:-:S12]  /*1010*/  IMAD.WIDE.U32 R16, R23, 0x4, R16 ;  /* 0x0000000417107825 */ /* 0x002fd800078e0010 */
[----:B------:R-:W2:Y:S01]  /*1020*/  LDG.E R0, desc[UR4][R16.64] ;  /* 0x0000000410007981 */ /* 0x000ea2000c1e1900 */
[----:B------:R-:W-:Y:S01]  /*1030*/  MOV R24, 0x158 ;  /* 0x0000015800187802 */ /* 0x000fe20000000f00 */
[----:B------:R-:W0:Y:S01]  /*1040*/  LDCU.64 UR4, c[0x4][0x148] ;  /* 0x01002900ff0477ac */ /* 0x000e220008000a00 */
[----:B------:R-:W-:Y:S02]  /*1050*/  IMAD.MOV.U32 R6, RZ, RZ, R22 ;  /* 0x000000ffff067224 */ /* 0x000fe400078e0016 */
[----:B------:R1:W3:Y:S01]  /*1060*/  LDC.64 R8, c[0x4][R24] ;  /* 0x0100000018087b82 */ /* 0x0002e20000000a00 */
[----:B------:R-:W-:Y:S02]  /*1070*/  IMAD.MOV.U32 R7, RZ, RZ, R2 ;  /* 0x000000ffff077224 */ /* 0x000fe400078e0002 */
[----:B0-----:R-:W-:Y:S02]  /*1080*/  IMAD.U32 R4, RZ, RZ, UR4 ;  /* 0x00000004ff047e24 */ /* 0x001fe4000f8e00ff */
[----:B------:R-:W-:Y:S01]  /*1090*/  IMAD.U32 R5, RZ, RZ, UR5 ;  /* 0x00000005ff057e24 */ /* 0x000fe2000f8e00ff */
[----:B--2---:R-:W0:Y:S02]  /*10a0*/  F2F.F64.F32 R10, R0 ;  /* 0x00000000000a7310 */ /* 0x004e240000201800 */
[----:B0--3--:R1:W-:Y:S04]  /*10b0*/  STL.64 [R1], R10 ;  /* 0x0000000a01007387 */ /* 0x0093e80000100a00 */
[----:B------:R-:W-:-:S07]  /*10c0*/  LEPC R20, `(.L_x_23) ;  /* 0x000000001014794e */ /* 0x000fce0000000000 */
[----:B-1----:R-:W-:Y:S05]  /*10d0*/  CALL.ABS.NOINC R8 ;  /* 0x0000000008007343 */ /* 0x002fea0003c00000 */
.L_x_23:
        /* <DEDUP_REMOVED lines=13> */
.L_x_24:
        /* <DEDUP_REMOVED lines=13> */
.L_x_25:
        /* <DEDUP_REMOVED lines=13> */
.L_x_26:
        /* <DEDUP_REMOVED lines=13> */
.L_x_27:
        /* <DEDUP_REMOVED lines=13> */
.L_x_28:
        /* <DEDUP_REMOVED lines=13> */
.L_x_29:
        /* <DEDUP_REMOVED lines=13> */
.L_x_30:
[----:B------:R-:W-:-:S07]  /*1690*/  VIADD R23, R23, 0x8 ;  /* 0x0000000817177836 */ /* 0x000fce0000000000 */
.L_x_22:
[----:B------:R-:W-:-:S13]  /*16a0*/  ISETP.NE.AND P0, PT, R25, RZ, PT ;  /* 0x000000ff1900720c */ /* 0x000fda0003f05270 */
        /* <DEDUP_REMOVED lines=21> */
.L_x_32:
        /* <DEDUP_REMOVED lines=13> */
.L_x_33:
        /* <DEDUP_REMOVED lines=13> */
.L_x_34:
        /* <DEDUP_REMOVED lines=13> */
.L_x_35:
[----:B------:R-:W-:-:S07]  /*1a70*/  IADD3 R23, PT, PT, R23, 0x4, RZ ;  /* 0x0000000417177810 */ /* 0x000fce0007ffe0ff */
.L_x_31:
[----:B------:R-:W-:-:S13]  /*1a80*/  ISETP.NE.AND P0, PT, R25, RZ, PT ;  /* 0x000000ff1900720c */ /* 0x000fda0003f05270 */
[----:B------:R-:W-:Y:S05]  /*1a90*/  @!P0 BRA `(.L_x_21) ;  /* 0x0000000000608947 */ /* 0x000fea0003800000 */
[----:B------:R-:W1:Y:S01]  /*1aa0*/  LDC.64 R16, c[0x0][0x380] ;  /* 0x0000e000ff107b82 */ /* 0x000e620000000a00 */
[----:B------:R-:W-:Y:S02]  /*1ab0*/  IMAD.MOV R25, RZ, RZ, -R25 ;  /* 0x000000ffff197224 */ /* 0x000fe400078e0a19 */
[----:B-1----:R-:W-:-:S07]  /*1ac0*/  IMAD.WIDE.U32 R16, R23, 0x4, R16 ;  /* 0x0000000417107825 */ /* 0x002fce00078e0010 */
.L_x_37:
[----:B0-----:R-:W-:Y:S02]  /*1ad0*/  R2UR UR4, R18 ;  /* 0x00000000120472ca */ /* 0x001fe400000e0000 */
[----:B------:R-:W-:-:S13]  /*1ae0*/  R2UR UR5, R19 ;  /* 0x00000000130572ca */ /* 0x000fda00000e0000 */
[----:B------:R-:W2:Y:S01]  /*1af0*/  LDG.E R0, desc[UR4][R16.64] ;  /* 0x0000000410007981 */ /* 0x000ea2000c1e1900 */
[----:B------:R-:W-:Y:S01]  /*1b00*/  MOV R8, 0x158 ;  /* 0x0000015800087802 */ /* 0x000fe20000000f00 */
[----:B------:R-:W0:Y:S01]  /*1b10*/  LDCU.64 UR4, c[0x4][0x148] ;  /* 0x01002900ff0477ac */ /* 0x000e220008000a00 */
[----:B------:R-:W-:Y:S02]  /*1b20*/  VIADD R25, R25, 0x1 ;  /* 0x0000000119197836 */ /* 0x000fe40000000000 */
[----:B------:R-:W-:Y:S02]  /*1b30*/  IMAD.MOV.U32 R6, RZ, RZ, R22 ;  /* 0x000000ffff067224 */ /* 0x000fe400078e0016 */
[----:B------:R-:W1:Y:S01]  /*1b40*/  LDC.64 R8, c[0x4][R8] ;  /* 0x0100000008087b82 */ /* 0x000e620000000a00 */
[----:B------:R-:W-:Y:S01]  /*1b50*/  ISETP.NE.AND P0, PT, R25, RZ, PT ;  /* 0x000000ff1900720c */ /* 0x000fe20003f05270 */
[----:B------:R-:W-:Y:S02]  /*1b60*/  IMAD.MOV.U32 R7, RZ, RZ, R2 ;  /* 0x000000ffff077224 */ /* 0x000fe400078e0002 */
[----:B0-----:R-:W-:-:S02]  /*1b70*/  IMAD.U32 R4, RZ, RZ, UR4 ;  /* 0x00000004ff047e24 */ /* 0x001fc4000f8e00ff */
[----:B------:R-:W-:Y:S01]  /*1b80*/  IMAD.U32 R5, RZ, RZ, UR5 ;  /* 0x00000005ff057e24 */ /* 0x000fe2000f8e00ff */
[----:B--2---:R0:W2:Y:S02]  /*1b90*/  F2F.F64.F32 R10, R0 ;  /* 0x00000000000a7310 */ /* 0x0040a40000201800 */
[----:B0-----:R-:W-:Y:S01]  /*1ba0*/  P2R R0, PR, RZ, 0x1 ;  /* 0x00000001ff007803 */ /* 0x001fe20000000000 */
[----:B-12---:R0:W-:Y:S06]  /*1bb0*/  STL.64 [R1], R10 ;  /* 0x0000000a01007387 */ /* 0x0061ec0000100a00 */
[----:B------:R-:W-:-:S07]  /*1bc0*/  LEPC R20, `(.L_x_36) ;  /* 0x000000001014794e */ /* 0x000fce0000000000 */
[----:B0-----:R-:W-:Y:S05]  /*1bd0*/  CALL.ABS.NOINC R8 ;  /* 0x0000000008007343 */ /* 0x001fea0003c00000 */
.L_x_36:
[----:B------:R-:W-:Y:S02]  /*1be0*/  ISETP.NE.AND P6, PT, R25, RZ, PT ;  /* 0x000000ff1900720c */ /* 0x000fe40003fc5270 */
[----:B------:R-:W-:-:S05]  /*1bf0*/  IADD3 R16, P0, PT, R16, 0x4, RZ ;  /* 0x0000000410107810 */ /* 0x000fca0007f1e0ff */
[----:B------:R-:W-:-:S06]  /*1c00*/  IMAD.X R17, RZ, RZ, R17, P0 ;  /* 0x000000ffff117224 */ /* 0x000fcc00000e0611 */
[----:B------:R-:W-:Y:S05]  /*1c10*/  @P6 BRA `(.L_x_37) ;  /* 0xfffffffc00ac6947 */ /* 0x000fea000383ffff */
.L_x_21:
[----:B------:R-:W-:Y:S05]  /*1c20*/  BSYNC.RECONVERGENT B6 ;  /* 0x0000000000067941 */ /* 0x000fea0003800200 */
.L_x_2:
[----:B------:R-:W-:Y:S01]  /*1c30*/  MOV R0, 0x158 ;  /* 0x0000015800007802 */ /* 0x000fe20000000f00 */
[----:B------:R-:W1:Y:S01]  /*1c40*/  LDCU.64 UR4, c[0x4][0x150] ;  /* 0x01002a00ff0477ac */ /* 0x000e620008000a00 */
[----:B------:R-:W-:Y:S02]  /*1c50*/  CS2R R6, SRZ ;  /* 0x0000000000067805 */ /* 0x000fe4000001ff00 */
[----:B------:R2:W3:Y:S01]  /*1c60*/  LDC.64 R2, c[0x4][R0] ;  /* 0x0100000000027b82 */ /* 0x0004e20000000a00 */
[----:B-1----:R-:W-:Y:S02]  /*1c70*/  IMAD.U32 R4, RZ, RZ, UR4 ;  /* 0x00000004ff047e24 */ /* 0x002fe4000f8e00ff */
[----:B--2---:R-:W-:-:S07]  /*1c80*/  IMAD.U32 R5, RZ, RZ, UR5 ;  /* 0x00000005ff057e24 */ /* 0x004fce000f8e00ff */
[----:B------:R-:W-:-:S07]  /*1c90*/  LEPC R20, `(.L_x_38) ;  /* 0x000000001014794e */ /* 0x000fce0000000000 */
[----:B0--3--:R-:W-:Y:S05]  /*1ca0*/  CALL.ABS.NOINC R2 ;  /* 0x0000000002007343 */ /* 0x009fea0003c00000 */
.L_x_38:
[----:B------:R-:W-:Y:S05]  /*1cb0*/  EXIT ;  /* 0x000000000000794d */ /* 0x000fea0003800000 */
.L_x_39:
        /* <DEDUP_REMOVED lines=12> */
.L_x_41:


//--------------------- .nv.global.init           --------------------------
	.section	.nv.global.init,"aw",@progbits
.nv.global.init:
	.type		$str$2,@object
	.size		$str$2,($str$1 - $str$2)
$str$2:
        /*0000*/ 	.byte	0x5d, 0x0a, 0x00
	.type		$str$1,@object
	.size		$str$1,($str - $str$1)
$str$1:
        /*0003*/ 	.byte	0x25, 0x66, 0x20, 0x00
	.type		$str,@object
	.size		$str,(.L_40 - $str)
$str:
        /*0007*/ 	.byte	0x4d, 0x41, 0x54, 0x52, 0x49, 0x58, 0x20, 0x3d, 0x20, 0x5b, 0x0a, 0x00
.L_40:


//--------------------- .nv.shared.reserved.0     --------------------------
	.section	.nv.shared.reserved.0,"aw",@nobits
	.weak		__nv_reservedSMEM_offset_0_alias
	.size		__nv_reservedSMEM_offset_0_alias, 0, 64
	.other		__nv_reservedSMEM_offset_0_alias,@"STO_CUDA_RESERVED_SHARED STV_DEFAULT"
__nv_reservedSMEM_offset_0_alias:
	.zero		0
	.zero		64


//--------------------- .nv.global                --------------------------
	.section	.nv.global,"aw",@nobits
.nv.global:
	.type		_ZN34_INTERNAL_b911a61f_4_k_cu_7ac6b7c56thrust24THRUST_300001_SM_1000_NS12placeholders2_5E,@object
	.size		_ZN34_INTERNAL_b911a61f_4_k_cu_7ac6b7c56thrust24THRUST_300001_SM_1000_NS12placeholders2_5E,(_ZN34_INTERNAL_b911a61f_4_k_cu_7ac6b7c54cuda3std3__45__cpo6cbeginE - _ZN34_INTERNAL_b911a61f_4_k_cu_7ac6b7c56thrust24THRUST_300001_SM_1000_NS12placeholders2_5E)
_ZN34_INTERNAL_b911a61f_4_k_cu_7ac6b7c56thrust24THRUST_300001_SM_1000_NS12placeholders2_5E:
	.zero		1
	.type		_ZN34_INTERNAL_b911a61f_4_k_cu_7ac6b7c54cuda3std3__45__cpo6cbeginE,@object
	.size		_ZN34_INTERNAL_b911a61f_4_k_cu_7ac6b7c54cuda3std3__45__cpo6cbeginE,(_ZN34_INTERNAL_b911a61f_4_k_cu_7ac6b7c54cuda3std6ranges3__45__cpo6cbeginE - _ZN34_INTERNAL_b911a61f_4_k_cu_7ac6b7c54cuda3std3__45__cpo6cbeginE)
_ZN34_INTERNAL_b911a61f_4_k_cu_7ac6b7c54cuda3std3__45__cpo6cbeginE:
	.zero		1
	.type		_ZN34_INTERNAL_b911a61f_4_k_cu_7ac6b7c54cuda3std6ranges3__45__cpo6cbeginE,@object
	.size		_ZN34_INTERNAL_b911a61f_4_k_cu_7ac6b7c54cuda3std6ranges3__45__cpo6cbeginE,(_ZN34_INTERNAL_b911a61f_4_k_cu_7ac6b7c54cuda3std3__48in_placeE - _ZN34_INTERNAL_b911a61f_4_k_cu_7ac6b7c54cuda3std6ranges3__45__cpo6cbeginE)
_ZN34_INTERNAL_b911a61f_4_k_cu_7ac6b7c54cuda3std6ranges3__45__cpo6cbeginE:
	.zero		1
	.type		_ZN34_INTERNAL_b911a61f_4_k_cu_7ac6b7c54cuda3std3__48in_placeE,@object
	.size		_ZN34_INTERNAL_b911a61f_4_k_cu_7ac6b7c54cuda3std3__48in_placeE,(_ZN34_INTERNAL_b911a61f_4_k_cu_7ac6b7c54cuda3std6ranges3__45__cpo4sizeE - _ZN34_INTERNAL_b911a61f_4_k_cu_7ac6b7c54cuda3std3__48in_placeE)
_ZN34_INTERNAL_b911a61f_4_k_cu_7ac6b7c54cuda3std3__48in_placeE:
	.zero		1
	.type		_ZN34_INTERNAL_b911a61f_4_k_cu_7ac6b7c54cuda3std6ranges3__45__cpo4sizeE,@object
	.size		_ZN34_INTERNAL_b911a61f_4_k_cu_7ac6b7c54cuda3std6ranges3__45__cpo4sizeE,(_ZN34_INTERNAL_b911a61f_4_k_cu_7ac6b7c56thrust24THRUST_300001_SM_1000_NS12placeholders2_9E - _ZN34_INTERNAL_b911a61f_4_k_cu_7ac6b7c54cuda3std6ranges3__45__cpo4sizeE)
_ZN34_INTERNAL_b911a61f_4_k_cu_7ac6b7c54cuda3std6ranges3__45__cpo4sizeE:
	.zero		1
	.type		_ZN34_INTERNAL_b911a61f_4_k_cu_7ac6b7c56thrust24THRUST_300001_SM_1000_NS12placeholders2_9E,@object
	.size		_ZN34_INTERNAL_b911a61f_4_k_cu_7ac6b7c56thrust24THRUST_300001_SM_1000_NS12placeholders2_9E,(_ZN34_INTERNAL_b911a61f_4_k_cu_7ac6b7c54cuda3std3__45__cpo7crbeginE - _ZN34_INTERNAL_b911a61f_4_k_cu_7ac6b7c56thrust24THRUST_300001_SM_1000_NS12placeholders2_9E)
_ZN34_INTERNAL_b911a61f_4_k_cu_7ac6b7c56thrust24THRUST_300001_SM_1000_NS12placeholders2_9E:
	.zero		1
	.type		_ZN34_INTERNAL_b911a61f_4_k_cu_7ac6b7c54cuda3std3__45__cpo7crbeginE,@object
	.size		_ZN34_INTERNAL_b911a61f_4_k_cu_7ac6b7c54cuda3std3__45__cpo7crbeginE,(_ZN34_INTERNAL_b911a61f_4_k_cu_7ac6b7c54cuda3std6ranges3__45__cpo4nextE - _ZN34_INTERNAL_b911a61f_4_k_cu_7ac6b7c54cuda3std3__45__cpo7crbeginE)
_ZN34_INTERNAL_b911a61f_4_k_cu_7ac6b7c54cuda3std3__45__cpo7crbeginE:
	.zero		1
	.type		_ZN34_INTERNAL_b911a61f_4_k_cu_7ac6b7c54cuda3std6ranges3__45__cpo4nextE,@object
	.size		_ZN34_INTERNAL_b911a61f_4_k_cu_7ac6b7c54cuda3std6ranges3__45__cpo4nextE,(_ZN34_INTERNAL_b911a61f_4_k_cu_7ac6b7c54cuda3std6ranges3__45__cpo4swapE - _ZN34_INTERNAL_b911a61f_4_k_cu_7ac6b7c54cuda3std6ranges3__45__cpo4nextE)
_ZN34_INTERNAL_b911a61f_4_k_cu_7ac6b7c54cuda3std6ranges3__45__cpo4nextE:
	.zero		1
	.type		_ZN34_INTERNAL_b911a61f_4_k_cu_7ac6b7c54cuda3std6ranges3__45__cpo4swapE,@object
	.size		_ZN34_INTERNAL_b911a61f_4_k_cu_7ac6b7c54cuda3std6ranges3__45__cpo4swapE,(_ZN34_INTERNAL_b911a61f_4_k_cu_7ac6b7c56thrust24THRUST_300001_SM_1000_NS12placeholders2_1E - _ZN34_INTERNAL_b911a61f_4_k_cu_7ac6b7c54cuda3std6ranges3__45__cpo4swapE)
_ZN34_INTERNAL_b911a61f_4_k_cu_7ac6b7c54cuda3std6ranges3__45__cpo4swapE:
	.zero		1
	.type		_ZN34_INTERNAL_b911a61f_4_k_cu_7ac6b7c56thrust24THRUST_300001_SM_1000_NS12placeholders2_1E,@object
	.size		_ZN34_INTERNAL_b911a61f_4_k_cu_7ac6b7c56thrust24THRUST_300001_SM_1000_NS12placeholders2_1E,(_ZN34_INTERNAL_b911a61f_4_k_cu_7ac6b7c56thrust24THRUST_300001_SM_1000_NS12placeholders2_3E - _ZN34_INTERNAL_b911a61f_4_k_cu_7ac6b7c56thrust24THRUST_300001_SM_1000_NS12placeholders2_1E)
_ZN34_INTERNAL_b911a61f_4_k_cu_7ac6b7c56thrust24THRUST_300001_SM_1000_NS12placeholders2_1E:
	.zero		1
	.type		_ZN34_INTERNAL_b911a61f_4_k_cu_7ac6b7c56thrust24THRUST_300001_SM_1000_NS12placeholders2_3E,@object
	.size		_ZN34_INTERNAL_b911a61f_4_k_cu_7ac6b7c56thrust24THRUST_300001_SM_1000_NS12placeholders2_3E,(_ZN34_INTERNAL_b911a61f_4_k_cu_7ac6b7c54cuda3std3__45__cpo5beginE - _ZN34_INTERNAL_b911a61f_4_k_cu_7ac6b7c56thrust24THRUST_300001_SM_1000_NS12placeholders2_3E)
_ZN34_INTERNAL_b911a61f_4_k_cu_7ac6b7c56thrust24THRUST_300001_SM_1000_NS12placeholders2_3E:
	.zero		1
	.type		_ZN34_INTERNAL_b911a61f_4_k_cu_7ac6b7c54cuda3std3__45__cpo5beginE,@object
	.size		_ZN34_INTERNAL_b911a61f_4_k_cu_7ac6b7c54cuda3std3__45__cpo5beginE,(_ZN34_INTERNAL_b911a61f_4_k_cu_7ac6b7c54cuda3std6ranges3__45__cpo5beginE - _ZN34_INTERNAL_b911a61f_4_k_cu_7ac6b7c54cuda3std3__45__cpo5beginE)
_ZN34_INTERNAL_b911a61f_4_k_cu_7ac6b7c54cuda3std3__45__cpo5beginE:
	.zero		1
	.type		_ZN34_INTERNAL_b911a61f_4_k_cu_7ac6b7c54cuda3std6ranges3__45__cpo5beginE,@object
	.size		_ZN34_INTERNAL_b911a61f_4_k_cu_7ac6b7c54cuda3std6ranges3__45__cpo5beginE,(_ZN34_INTERNAL_b911a61f_4_k_cu_7ac6b7c54cuda3std3__436_GLOBAL__N__b911a61f_4_k_cu_7ac6b7c56ignoreE - _ZN34_INTERNAL_b911a61f_4_k_cu_7ac6b7c54cuda3std6ranges3__45__cpo5beginE)
_ZN34_INTERNAL_b911a61f_4_k_cu_7ac6b7c54cuda3std6ranges3__45__cpo5beginE:
	.zero		1
	.type		_ZN34_INTERNAL_b911a61f_4_k_cu_7ac6b7c54cuda3std3__436_GLOBAL__N__b911a61f_4_k_cu_7ac6b7c56ignoreE,@object
	.size		_ZN34_INTERNAL_b911a61f_4_k_cu_7ac6b7c54cuda3std3__436_GLOBAL__N__b911a61f_4_k_cu_7ac6b7c56ignoreE,(_ZN34_INTERNAL_b911a61f_4_k_cu_7ac6b7c54cuda3std6ranges3__45__cpo4dataE - _ZN34_INTERNAL_b911a61f_4_k_cu_7ac6b7c54cuda3std3__436_GLOBAL__N__b911a61f_4_k_cu_7ac6b7c56ignoreE)
_ZN34_INTERNAL_b911a61f_4_k_cu_7ac6b7c54cuda3std3__436_GLOBAL__N__b911a61f_4_k_cu_7ac6b7c56ignoreE:
	.zero		1
	.type		_ZN34_INTERNAL_b911a61f_4_k_cu_7ac6b7c54cuda3std6ranges3__45__cpo4dataE,@object
	.size		_ZN34_INTERNAL_b911a61f_4_k_cu_7ac6b7c54cuda3std6ranges3__45__cpo4dataE,(_ZN34_INTERNAL_b911a61f_4_k_cu_7ac6b7c56thrust24THRUST_300001_SM_1000_NS12placeholders2_7E - _ZN34_INTERNAL_b911a61f_4_k_cu_7ac6b7c54cuda3std6ranges3__45__cpo4dataE)
_ZN34_INTERNAL_b911a61f_4_k_cu_7ac6b7c54cuda3std6ranges3__45__cpo4dataE:
	.zero		1
	.type		_ZN34_INTERNAL_b911a61f_4_k_cu_7ac6b7c56thrust24THRUST_300001_SM_1000_NS12placeholders2_7E,@object
	.size		_ZN34_INTERNAL_b911a61f_4_k_cu_7ac6b7c56thrust24THRUST_300001_SM_1000_NS12placeholders2_7E,(_ZN34_INTERNAL_b911a61f_4_k_cu_7ac6b7c54cuda3std3__45__cpo6rbeginE - _ZN34_INTERNAL_b911a61f_4_k_cu_7ac6b7c56thrust24THRUST_300001_SM_1000_NS12placeholders2_7E)
_ZN34_INTERNAL_b911a61f_4_k_cu_7ac6b7c56thrust24THRUST_300001_SM_1000_NS12placeholders2_7E:
	.zero		1
	.type		_ZN34_INTERNAL_b911a61f_4_k_cu_7ac6b7c54cuda3std3__45__cpo6rbeginE,@object
	.size		_ZN34_INTERNAL_b911a61f_4_k_cu_7ac6b7c54cuda3std3__45__cpo6rbeginE,(_ZN34_INTERNAL_b911a61f_4_k_cu_7ac6b7c54cuda3std6ranges3__45__cpo7advanceE - _ZN34_INTERNAL_b911a61f_4_k_cu_7ac6b7c54cuda3std3__45__cpo6rbeginE)
_ZN34_INTERNAL_b911a61f_4_k_cu_7ac6b7c54cuda3std3__45__cpo6rbeginE:
	.zero		1
	.type		_ZN34_INTERNAL_b911a61f_4_k_cu_7ac6b7c54cuda3std6ranges3__45__cpo7advanceE,@object
	.size		_ZN34_INTERNAL_b911a61f_4_k_cu_7ac6b7c54cuda3std6ranges3__45__cpo7advanceE,(_ZN34_INTERNAL_b911a61f_4_k_cu_7ac6b7c54cuda3std3__47nulloptE - _ZN34_INTERNAL_b911a61f_4_k_cu_7ac6b7c54cuda3std6ranges3__45__cpo7advanceE)
_ZN34_INTERNAL_b911a61f_4_k_cu_7ac6b7c54cuda3std6ranges3__45__cpo7advanceE:
	.zero		1
	.type		_ZN34_INTERNAL_b911a61f_4_k_cu_7ac6b7c54cuda3std3__47nulloptE,@object
	.size		_ZN34_INTERNAL_b911a61f_4_k_cu_7ac6b7c54cuda3std3__47nulloptE,(_ZN34_INTERNAL_b911a61f_4_k_cu_7ac6b7c54cuda3std6ranges3__45__cpo8distanceE - _ZN34_INTERNAL_b911a61f_4_k_cu_7ac6b7c54cuda3std3__47nulloptE)
_ZN34_INTERNAL_b911a61f_4_k_cu_7ac6b7c54cuda3std3__47nulloptE:
	.zero		1
	.type		_ZN34_INTERNAL_b911a61f_4_k_cu_7ac6b7c54cuda3std6ranges3__45__cpo8distanceE,@object
	.size		_ZN34_INTERNAL_b911a61f_4_k_cu_7ac6b7c54cuda3std6ranges3__45__cpo8distanceE,(_ZN34_INTERNAL_b911a61f_4_k_cu_7ac6b7c56thrust24THRUST_300001_SM_1000_NS12placeholders2_6E - _ZN34_INTERNAL_b911a61f_4_k_cu_7ac6b7c54cuda3std6ranges3__45__cpo8distanceE)
_ZN34_INTERNAL_b911a61f_4_k_cu_7ac6b7c54cuda3std6ranges3__45__cpo8distanceE:
	.zero		1
	.type		_ZN34_INTERNAL_b911a61f_4_k_cu_7ac6b7c56thrust24THRUST_300001_SM_1000_NS12placeholders2_6E,@object
	.size		_ZN34_INTERNAL_b911a61f_4_k_cu_7ac6b7c56thrust24THRUST_300001_SM_1000_NS12placeholders2_6E,(_ZN34_INTERNAL_b911a61f_4_k_cu_7ac6b7c54cuda3std3__45__cpo4cendE - _ZN34_INTERNAL_b911a61f_4_k_cu_7ac6b7c56thrust24THRUST_300001_SM_1000_NS12placeholders2_6E)
_ZN34_INTERNAL_b911a61f_4_k_cu_7ac6b7c56thrust24THRUST_300001_SM_1000_NS12placeholders2_6E:
	.zero		1
	.type		_ZN34_INTERNAL_b911a61f_4_k_cu_7ac6b7c54cuda3std3__45__cpo4cendE,@object
	.size		_ZN34_INTERNAL_b911a61f_4_k_cu_7ac6b7c54cuda3std3__45__cpo4cendE,(_ZN34_INTERNAL_b911a61f_4_k_cu_7ac6b7c54cuda3std6ranges3__45__cpo4cendE - _ZN34_INTERNAL_b911a61f_4_k_cu_7ac6b7c54cuda3std3__45__cpo4cendE)
_ZN34_INTERNAL_b911a61f_4_k_cu_7ac6b7c54cuda3std3__45__cpo4cendE:
	.zero		1
	.type		_ZN34_INTERNAL_b911a61f_4_k_cu_7ac6b7c54cuda3std6ranges3__45__cpo4cendE,@object
	.size		_ZN34_INTERNAL_b911a61f_4_k_cu_7ac6b7c54cuda3std6ranges3__45__cpo4cendE,(_ZN34_INTERNAL_b911a61f_4_k_cu_7ac6b7c54cuda3std3__420unreachable_sentinelE - _ZN34_INTERNAL_b911a61f_4_k_cu_7ac6b7c54cuda3std6ranges3__45__cpo4cendE)
_ZN34_INTERNAL_b911a61f_4_k_cu_7ac6b7c54cuda3std6ranges3__45__cpo4cendE:
	.zero		1
	.type		_ZN34_INTERNAL_b911a61f_4_k_cu_7ac6b7c54cuda3std3__420unreachable_sentinelE,@object
	.size		_ZN34_INTERNAL_b911a61f_4_k_cu_7ac6b7c54cuda3std3__420unreachable_sentinelE,(_ZN34_INTERNAL_b911a61f_4_k_cu_7ac6b7c54cuda3std6ranges3__45__cpo5ssizeE - _ZN34_INTERNAL_b911a61f_4_k_cu_7ac6b7c54cuda3std3__420unreachable_sentinelE)
_ZN34_INTERNAL_b911a61f_4_k_cu_7ac6b7c54cuda3std3__420unreachable_sentinelE:
	.zero		1
	.type		_ZN34_INTERNAL_b911a61f_4_k_cu_7ac6b7c54cuda3std6ranges3__45__cpo5ssizeE,@object
	.size		_ZN34_INTERNAL_b911a61f_4_k_cu_7ac6b7c54cuda3std6ranges3__45__cpo5ssizeE,(_ZN34_INTERNAL_b911a61f_4_k_cu_7ac6b7c56thrust24THRUST_300001_SM_1000_NS12placeholders3_10E - _ZN34_INTERNAL_b911a61f_4_k_cu_7ac6b7c54cuda3std6ranges3__45__cpo5ssizeE)
_ZN34_INTERNAL_b911a61f_4_k_cu_7ac6b7c54cuda3std6ranges3__45__cpo5ssizeE:
	.zero		1
	.type		_ZN34_INTERNAL_b911a61f_4_k_cu_7ac6b7c56thrust24THRUST_300001_SM_1000_NS12placeholders3_10E,@object
	.size		_ZN34_INTERNAL_b911a61f_4_k_cu_7ac6b7c56thrust24THRUST_300001_SM_1000_NS12placeholders3_10E,(_ZN34_INTERNAL_b911a61f_4_k_cu_7ac6b7c54cuda3std3__45__cpo5crendE - _ZN34_INTERNAL_b911a61f_4_k_cu_7ac6b7c56thrust24THRUST_300001_SM_1000_NS12placeholders3_10E)
_ZN34_INTERNAL_b911a61f_4_k_cu_7ac6b7c56thrust24THRUST_300001_SM_1000_NS12placeholders3_10E:
	.zero		1
	.type		_ZN34_INTERNAL_b911a61f_4_k_cu_7ac6b7c54cuda3std3__45__cpo5crendE,@object
	.size		_ZN34_INTERNAL_b911a61f_4_k_cu_7ac6b7c54cuda3std3__45__cpo5crendE,(_ZN34_INTERNAL_b911a61f_4_k_cu_7ac6b7c54cuda3std6ranges3__45__cpo4prevE - _ZN34_INTERNAL_b911a61f_4_k_cu_7ac6b7c54cuda3std3__45__cpo5crendE)
_ZN34_INTERNAL_b911a61f_4_k_cu_7ac6b7c54cuda3std3__45__cpo5crendE:
	.zero		1
	.type		_ZN34_INTERNAL_b911a61f_4_k_cu_7ac6b7c54cuda3std6ranges3__45__cpo4prevE,@object
	.size		_ZN34_INTERNAL_b911a61f_4_k_cu_7ac6b7c54cuda3std6ranges3__45__cpo4prevE,(_ZN34_INTERNAL_b911a61f_4_k_cu_7ac6b7c54cuda3std6ranges3__45__cpo9iter_moveE - _ZN34_INTERNAL_b911a61f_4_k_cu_7ac6b7c54cuda3std6ranges3__45__cpo4prevE)
_ZN34_INTERNAL_b911a61f_4_k_cu_7ac6b7c54cuda3std6ranges3__45__cpo4prevE:
	.zero		1
	.type		_ZN34_INTERNAL_b911a61f_4_k_cu_7ac6b7c54cuda3std6ranges3__45__cpo9iter_moveE,@object
	.size		_ZN34_INTERNAL_b911a61f_4_k_cu_7ac6b7c54cuda3std6ranges3__45__cpo9iter_moveE,(_ZN34_INTERNAL_b911a61f_4_k_cu_7ac6b7c56thrust24THRUST_300001_SM_1000_NS12placeholders2_2E - _ZN34_INTERNAL_b911a61f_4_k_cu_7ac6b7c54cuda3std6ranges3__45__cpo9iter_moveE)
_ZN34_INTERNAL_b911a61f_4_k_cu_7ac6b7c54cuda3std6ranges3__45__cpo9iter_moveE:
	.zero		1
	.type		_ZN34_INTERNAL_b911a61f_4_k_cu_7ac6b7c56thrust24THRUST_300001_SM_1000_NS12placeholders2_2E,@object
	.size		_ZN34_INTERNAL_b911a61f_4_k_cu_7ac6b7c56thrust24THRUST_300001_SM_1000_NS12placeholders2_2E,(_ZN34_INTERNAL_b911a61f_4_k_cu_7ac6b7c56thrust24THRUST_300001_SM_1000_NS12placeholders2_4E - _ZN34_INTERNAL_b911a61f_4_k_cu_7ac6b7c56thrust24THRUST_300001_SM_1000_NS12placeholders2_2E)
_ZN34_INTERNAL_b911a61f_4_k_cu_7ac6b7c56thrust24THRUST_300001_SM_1000_NS12placeholders2_2E:
	.zero		1
	.type		_ZN34_INTERNAL_b911a61f_4_k_cu_7ac6b7c56thrust24THRUST_300001_SM_1000_NS12placeholders2_4E,@object
	.size		_ZN34_INTERNAL_b911a61f_4_k_cu_7ac6b7c56thrust24THRUST_300001_SM_1000_NS12placeholders2_4E,(_ZN34_INTERNAL_b911a61f_4_k_cu_7ac6b7c54cuda3std3__45__cpo3endE - _ZN34_INTERNAL_b911a61f_4_k_cu_7ac6b7c56thrust24THRUST_300001_SM_1000_NS12placeholders2_4E)
_ZN34_INTERNAL_b911a61f_4_k_cu_7ac6b7c56thrust24THRUST_300001_SM_1000_NS12placeholders2_4E:
	.zero		1
	.type		_ZN34_INTERNAL_b911a61f_4_k_cu_7ac6b7c54cuda3std3__45__cpo3endE,@object
	.size		_ZN34_INTERNAL_b911a61f_4_k_cu_7ac6b7c54cuda3std3__45__cpo3endE,(_ZN34_INTERNAL_b911a61f_4_k_cu_7ac6b7c54cuda3std6ranges3__45__cpo3endE - _ZN34_INTERNAL_b911a61f_4_k_cu_7ac6b7c54cuda3std3__45__cpo3endE)
_ZN34_INTERNAL_b911a61f_4_k_cu_7ac6b7c54cuda3std3__45__cpo3endE:
	.zero		1
	.type		_ZN34_INTERNAL_b911a61f_4_k_cu_7ac6b7c54cuda3std6ranges3__45__cpo3endE,@object
	.size		_ZN34_INTERNAL_b911a61f_4_k_cu_7ac6b7c54cuda3std6ranges3__45__cpo3endE,(_ZN34_INTERNAL_b911a61f_4_k_cu_7ac6b7c54cuda3std3__419piecewise_constructE - _ZN34_INTERNAL_b911a61f_4_k_cu_7ac6b7c54cuda3std6ranges3__45__cpo3endE)
_ZN34_INTERNAL_b911a61f_4_k_cu_7ac6b7c54cuda3std6ranges3__45__cpo3endE:
	.zero		1
	.type		_ZN34_INTERNAL_b911a61f_4_k_cu_7ac6b7c54cuda3std3__419piecewise_constructE,@object
	.size		_ZN34_INTERNAL_b911a61f_4_k_cu_7ac6b7c54cuda3std3__419piecewise_constructE,(_ZN34_INTERNAL_b911a61f_4_k_cu_7ac6b7c54cuda3std6ranges3__45__cpo5cdataE - _ZN34_INTERNAL_b911a61f_4_k_cu_7ac6b7c54cuda3std3__419piecewise_constructE)
_ZN34_INTERNAL_b911a61f_4_k_cu_7ac6b7c54cuda3std3__419piecewise_constructE:
	.zero		1
	.type		_ZN34_INTERNAL_b911a61f_4_k_cu_7ac6b7c54cuda3std6ranges3__45__cpo5cdataE,@object
	.size		_ZN34_INTERNAL_b911a61f_4_k_cu_7ac6b7c54cuda3std6ranges3__45__cpo5cdataE,(_ZN34_INTERNAL_b911a61f_4_k_cu_7ac6b7c56thrust24THRUST_300001_SM_1000_NS12placeholders2_8E - _ZN34_INTERNAL_b911a61f_4_k_cu_7ac6b7c54cuda3std6ranges3__45__cpo5cdataE)
_ZN34_INTERNAL_b911a61f_4_k_cu_7ac6b7c54cuda3std6ranges3__45__cpo5cdataE:
	.zero		1
	.type		_ZN34_INTERNAL_b911a61f_4_k_cu_7ac6b7c56thrust24THRUST_300001_SM_1000_NS12placeholders2_8E,@object
	.size		_ZN34_INTERNAL_b911a61f_4_k_cu_7ac6b7c56thrust24THRUST_300001_SM_1000_NS12placeholders2_8E,(_ZN34_INTERNAL_b911a61f_4_k_cu_7ac6b7c54cuda3std3__45__cpo4rendE - _ZN34_INTERNAL_b911a61f_4_k_cu_7ac6b7c56thrust24THRUST_300001_SM_1000_NS12placeholders2_8E)
_ZN34_INTERNAL_b911a61f_4_k_cu_7ac6b7c56thrust24THRUST_300001_SM_1000_NS12placeholders2_8E:
	.zero		1
	.type		_ZN34_INTERNAL_b911a61f_4_k_cu_7ac6b7c54cuda3std3__45__cpo4rendE,@object
	.size		_ZN34_INTERNAL_b911a61f_4_k_cu_7ac6b7c54cuda3std3__45__cpo4rendE,(_ZN34_INTERNAL_b911a61f_4_k_cu_7ac6b7c54cuda3std6ranges3__45__cpo9iter_swapE - _ZN34_INTERNAL_b911a61f_4_k_cu_7ac6b7c54cuda3std3__45__cpo4rendE)
_ZN34_INTERNAL_b911a61f_4_k_cu_7ac6b7c54cuda3std3__45__cpo4rendE:
	.zero		1
	.type		_ZN34_INTERNAL_b911a61f_4_k_cu_7ac6b7c54cuda3std6ranges3__45__cpo9iter_swapE,@object
	.size		_ZN34_INTERNAL_b911a61f_4_k_cu_7ac6b7c54cuda3std6ranges3__45__cpo9iter_swapE,(_ZN34_INTERNAL_b911a61f_4_k_cu_7ac6b7c54cuda3std3__48unexpectE - _ZN34_INTERNAL_b911a61f_4_k_cu_7ac6b7c54cuda3std6ranges3__45__cpo9iter_swapE)
_ZN34_INTERNAL_b911a61f_4_k_cu_7ac6b7c54cuda3std6ranges3__45__cpo9iter_swapE:
	.zero		1
	.type		_ZN34_INTERNAL_b911a61f_4_k_cu_7ac6b7c54cuda3std3__48unexpectE,@object
	.size		_ZN34_INTERNAL_b911a61f_4_k_cu_7ac6b7c54cuda3std3__48unexpectE,(_ZN34_INTERNAL_b911a61f_4_k_cu_7ac6b7c56thrust24THRUST_300001_SM_1000_NS6system6detail10sequential3seqE - _ZN34_INTERNAL_b911a61f_4_k_cu_7ac6b7c54cuda3std3__48unexpectE)
_ZN34_INTERNAL_b911a61f_4_k_cu_7ac6b7c54cuda3std3__48unexpectE:
	.zero		1
	.type		_ZN34_INTERNAL_b911a61f_4_k_cu_7ac6b7c56thrust24THRUST_300001_SM_1000_NS6system6detail10sequential3seqE,@object
	.size		_ZN34_INTERNAL_b911a61f_4_k_cu_7ac6b7c56thrust24THRUST_300001_SM_1000_NS6system6detail10sequential3seqE,(.L_29 - _ZN34_INTERNAL_b911a61f_4_k_cu_7ac6b7c56thrust24THRUST_300001_SM_1000_NS6system6detail10sequential3seqE)
_ZN34_INTERNAL_b911a61f_4_k_cu_7ac6b7c56thrust24THRUST_300001_SM_1000_NS6system6detail10sequential3seqE:
	.zero		1
.L_29:


//--------------------- .nv.constant0._ZN3cub18CUB_300001_SM_10006detail11EmptyKernelIvEEvv --------------------------
	.section	.nv.constant0._ZN3cub18CUB_300001_SM_10006detail11EmptyKernelIvEEvv,"a",@progbits
	.sectionflags	@""
	.align	4
.nv.constant0._ZN3cub18CUB_300001_SM_10006detail11EmptyKernelIvEEvv:
	.zero		896


//--------------------- .nv.constant0._Z11print_arrayPfi --------------------------
	.section	.nv.constant0._Z11print_arrayPfi,"a",@progbits
	.sectionflags	@""
	.align	4
.nv.constant0._Z11print_arrayPfi:
	.zero		908


//--------------------- SYMBOLS --------------------------

	.type		.nv.reservedSmem.offset0,@object
	.size		.nv.reservedSmem.offset0,0x4
	.type		vprintf,@function
